//
// Generated by NVIDIA NVVM Compiler
//
// Compiler Build ID: CL-36424714
// Cuda compilation tools, release 13.0, V13.0.88
// Based on NVVM 20.0.0
//

.version 9.0
.target sm_100
.address_size 64

	// .globl	_Z6cavityPfS_S_S_S_S_S_iiiiifffif
.func  (.param .b64 func_retval0) __internal_accurate_pow
(
	.param .b64 __internal_accurate_pow_param_0
)
;

.visible .entry _Z6cavityPfS_S_S_S_S_S_iiiiifffif(
	.param .u64 .ptr .align 1 _Z6cavityPfS_S_S_S_S_S_iiiiifffif_param_0,
	.param .u64 .ptr .align 1 _Z6cavityPfS_S_S_S_S_S_iiiiifffif_param_1,
	.param .u64 .ptr .align 1 _Z6cavityPfS_S_S_S_S_S_iiiiifffif_param_2,
	.param .u64 .ptr .align 1 _Z6cavityPfS_S_S_S_S_S_iiiiifffif_param_3,
	.param .u64 .ptr .align 1 _Z6cavityPfS_S_S_S_S_S_iiiiifffif_param_4,
	.param .u64 .ptr .align 1 _Z6cavityPfS_S_S_S_S_S_iiiiifffif_param_5,
	.param .u64 .ptr .align 1 _Z6cavityPfS_S_S_S_S_S_iiiiifffif_param_6,
	.param .u32 _Z6cavityPfS_S_S_S_S_S_iiiiifffif_param_7,
	.param .u32 _Z6cavityPfS_S_S_S_S_S_iiiiifffif_param_8,
	.param .u32 _Z6cavityPfS_S_S_S_S_S_iiiiifffif_param_9,
	.param .u32 _Z6cavityPfS_S_S_S_S_S_iiiiifffif_param_10,
	.param .u32 _Z6cavityPfS_S_S_S_S_S_iiiiifffif_param_11,
	.param .f32 _Z6cavityPfS_S_S_S_S_S_iiiiifffif_param_12,
	.param .f32 _Z6cavityPfS_S_S_S_S_S_iiiiifffif_param_13,
	.param .f32 _Z6cavityPfS_S_S_S_S_S_iiiiifffif_param_14,
	.param .u32 _Z6cavityPfS_S_S_S_S_S_iiiiifffif_param_15,
	.param .f32 _Z6cavityPfS_S_S_S_S_S_iiiiifffif_param_16
)
{
	.reg .pred 	%p<199>;
	.reg .b32 	%r<539>;
	.reg .b32 	%f<294>;
	.reg .b64 	%rd<363>;
	.reg .b64 	%fd<165>;

	ld.param.u64 	%rd34, [_Z6cavityPfS_S_S_S_S_S_iiiiifffif_param_0];
	ld.param.u64 	%rd35, [_Z6cavityPfS_S_S_S_S_S_iiiiifffif_param_1];
	ld.param.u64 	%rd36, [_Z6cavityPfS_S_S_S_S_S_iiiiifffif_param_2];
	ld.param.u64 	%rd37, [_Z6cavityPfS_S_S_S_S_S_iiiiifffif_param_3];
	ld.param.u64 	%rd38, [_Z6cavityPfS_S_S_S_S_S_iiiiifffif_param_4];
	ld.param.u64 	%rd39, [_Z6cavityPfS_S_S_S_S_S_iiiiifffif_param_5];
	ld.param.u32 	%r180, [_Z6cavityPfS_S_S_S_S_S_iiiiifffif_param_7];
	ld.param.u32 	%r182, [_Z6cavityPfS_S_S_S_S_S_iiiiifffif_param_9];
	cvta.to.global.u64 	%rd1, %rd39;
	cvta.to.global.u64 	%rd2, %rd37;
	cvta.to.global.u64 	%rd3, %rd38;
	cvta.to.global.u64 	%rd4, %rd36;
	cvta.to.global.u64 	%rd5, %rd35;
	cvta.to.global.u64 	%rd6, %rd34;
	setp.lt.s32 	%p3, %r182, 0;
	@%p3 bra 	$L__BB0_221;
	ld.param.u32 	%r465, [_Z6cavityPfS_S_S_S_S_S_iiiiifffif_param_15];
	ld.param.f32 	%f290, [_Z6cavityPfS_S_S_S_S_S_iiiiifffif_param_14];
	ld.param.f32 	%f286, [_Z6cavityPfS_S_S_S_S_S_iiiiifffif_param_13];
	ld.param.f32 	%f282, [_Z6cavityPfS_S_S_S_S_S_iiiiifffif_param_12];
	cvt.rn.f64.s32 	%fd1, %r465;
	cvt.f64.f32 	%fd32, %f290;
	rcp.rn.f64 	%fd2, %fd32;
	cvt.f64.f32 	%fd33, %f282;
	add.f64 	%fd3, %fd33, %fd33;
	cvt.f64.f32 	%fd34, %f286;
	add.f64 	%fd4, %fd34, %fd34;
	mov.f64 	%fd35, 0d4000000000000000;
	{
	.reg .b32 %temp; 
	mov.b64 	{%temp, %r1}, %fd35;
	}
	and.b32  	%r187, %r1, 2146435072;
	setp.eq.s32 	%p4, %r187, 1062207488;
	setp.lt.s32 	%p6, %r1, 0;
	selp.b32 	%r188, 0, 2146435072, %p6;
	and.b32  	%r189, %r1, 2147483647;
	setp.ne.s32 	%p7, %r189, 1071644672;
	and.pred  	%p8, %p4, %p7;
	or.b32  	%r190, %r188, -2147483648;
	{
	.reg .b32 %temp; 
	mov.b64 	{%temp, %r191}, %fd34;
	}
	abs.f64 	%fd5, %fd34;
	setp.lt.s32 	%p10, %r191, 0;
	and.pred  	%p1, %p10, %p4;
	selp.b32 	%r192, %r191, 0, %p4;
	or.b32  	%r193, %r192, 2146435072;
	selp.b32 	%r194, %r193, %r192, %p6;
	mov.b32 	%r466, 0;
	mov.b64 	%fd6, {%r466, %r194};
	add.f64 	%fd36, %fd34, 0d4000000000000000;
	{
	.reg .b32 %temp; 
	mov.b64 	{%temp, %r195}, %fd36;
	}
	and.b32  	%r2, %r195, 2146435072;
	selp.b32 	%r196, %r190, %r188, %p8;
	selp.b32 	%r197, %r196, %r188, %p10;
	mov.b64 	%fd7, {%r466, %r197};
	{
	.reg .b32 %temp; 
	mov.b64 	{%temp, %r198}, %fd33;
	}
	abs.f64 	%fd8, %fd33;
	setp.lt.s32 	%p11, %r198, 0;
	and.pred  	%p2, %p11, %p4;
	selp.b32 	%r199, %r198, 0, %p4;
	or.b32  	%r200, %r199, 2146435072;
	selp.b32 	%r201, %r200, %r199, %p6;
	mov.b64 	%fd9, {%r466, %r201};
	add.f64 	%fd37, %fd33, 0d4000000000000000;
	{
	.reg .b32 %temp; 
	mov.b64 	{%temp, %r202}, %fd37;
	}
	and.b32  	%r3, %r202, 2146435072;
	selp.b32 	%r203, %r196, %r188, %p11;
	mov.b64 	%fd10, {%r466, %r203};
	add.s32 	%r4, %r180, -1;
	shl.b32 	%r204, %r465, 1;
	cvt.rn.f32.s32 	%f6, %r204;
	mul.f32 	%f7, %f282, %f6;
	div.rn.f32 	%f1, %f290, %f7;
	and.b32  	%r205, %r180, 2147483646;
	add.s32 	%r5, %r205, -4;
$L__BB0_2:
	mov.u32 	%r6, %r466;
	ld.param.u32 	%r424, [_Z6cavityPfS_S_S_S_S_S_iiiiifffif_param_8];
	min.s32 	%r206, %r424, %r180;
	setp.lt.s32 	%p12, %r206, 3;
	@%p12 bra 	$L__BB0_8;
	mov.b32 	%r467, 1;
$L__BB0_4:
	neg.s32 	%r471, %r180;
	mul.lo.s32 	%r208, %r467, %r180;
	add.s32 	%r9, %r467, 1;
	add.s32 	%r469, %r208, %r180;
	shl.b32 	%r209, %r180, 1;
	sub.s32 	%r210, %r469, %r209;
	add.s32 	%r470, %r210, 1;
	mul.wide.u32 	%rd40, %r180, %r467;
	shl.b64 	%rd41, %rd40, 2;
	add.s64 	%rd42, %rd4, %rd41;
	add.s64 	%rd362, %rd42, 4;
	add.s64 	%rd361, %rd41, 8;
	add.s32 	%r468, %r208, 1;
$L__BB0_5:
	setp.lt.s32 	%p13, %r1, 0;
	and.b32  	%r211, %r1, 2146435072;
	setp.eq.s32 	%p14, %r211, 1062207488;
	mul.wide.s32 	%rd11, %r470, 4;
	mul.wide.s32 	%rd43, %r468, 4;
	add.s64 	%rd44, %rd43, %rd6;
	add.s64 	%rd45, %rd6, %rd361;
	ld.global.f32 	%f8, [%rd45];
	ld.global.f32 	%f9, [%rd44+-4];
	sub.f32 	%f10, %f8, %f9;
	cvt.f64.f32 	%fd38, %f10;
	div.rn.f64 	%fd11, %fd38, %fd3;
	add.s32 	%r469, %r469, 1;
	mul.wide.u32 	%rd46, %r469, 4;
	add.s64 	%rd47, %rd5, %rd46;
	ld.global.f32 	%f11, [%rd47];
	add.s64 	%rd48, %rd5, %rd11;
	ld.global.f32 	%f12, [%rd48];
	sub.f32 	%f13, %f11, %f12;
	cvt.f64.f32 	%fd39, %f13;
	div.rn.f64 	%fd12, %fd39, %fd4;
	{
	.reg .b32 %temp; 
	mov.b64 	{%temp, %r18}, %fd11;
	}
	abs.f64 	%fd13, %fd11;
	{ // callseq 0, 0
	.param .b64 param0;
	st.param.f64 	[param0], %fd13;
	.param .b64 retval0;
	call.uni (retval0), 
	__internal_accurate_pow, 
	(
	param0
	);
	ld.param.f64 	%fd40, [retval0];
	} // callseq 0
	setp.lt.s32 	%p15, %r18, 0;
	neg.f64 	%fd42, %fd40;
	selp.f64 	%fd43, %fd42, %fd40, %p14;
	selp.f64 	%fd44, %fd43, %fd40, %p15;
	setp.eq.f64 	%p16, %fd11, 0d0000000000000000;
	selp.b32 	%r212, %r18, 0, %p14;
	or.b32  	%r213, %r212, 2146435072;
	selp.b32 	%r214, %r213, %r212, %p13;
	mov.b32 	%r215, 0;
	mov.b64 	%fd45, {%r215, %r214};
	selp.f64 	%fd163, %fd45, %fd44, %p16;
	add.f64 	%fd46, %fd11, 0d4000000000000000;
	{
	.reg .b32 %temp; 
	mov.b64 	{%temp, %r216}, %fd46;
	}
	and.b32  	%r217, %r216, 2146435072;
	setp.ne.s32 	%p17, %r217, 2146435072;
	@%p17 bra 	$L__BB0_15;
	setp.num.f64 	%p18, %fd11, %fd11;
	@%p18 bra 	$L__BB0_13;
	mov.f64 	%fd47, 0d4000000000000000;
	add.rn.f64 	%fd163, %fd11, %fd47;
	bra.uni 	$L__BB0_15;
$L__BB0_8:
	ld.param.u32 	%r449, [_Z6cavityPfS_S_S_S_S_S_iiiiifffif_param_10];
	setp.lt.s32 	%p39, %r449, 0;
	@%p39 bra 	$L__BB0_22;
	mov.b32 	%r472, 0;
$L__BB0_10:
	mov.u32 	%r25, %r472;
	ld.param.u32 	%r451, [_Z6cavityPfS_S_S_S_S_S_iiiiifffif_param_11];
	setp.lt.s32 	%p40, %r451, 1;
	@%p40 bra 	$L__BB0_49;
	ld.param.u32 	%r452, [_Z6cavityPfS_S_S_S_S_S_iiiiifffif_param_11];
	setp.lt.u32 	%p41, %r452, 16;
	mov.b32 	%r474, 0;
	@%p41 bra 	$L__BB0_39;
	mov.b32 	%r476, 0;
	bra.uni 	$L__BB0_38;
$L__BB0_13:
	setp.neu.f64 	%p19, %fd13, 0d7FF0000000000000;
	@%p19 bra 	$L__BB0_15;
	setp.lt.s32 	%p20, %r18, 0;
	and.b32  	%r218, %r1, 2146435072;
	setp.eq.s32 	%p21, %r218, 1062207488;
	and.b32  	%r219, %r1, 2147483647;
	setp.ne.s32 	%p22, %r219, 1071644672;
	setp.lt.s32 	%p23, %r1, 0;
	selp.b32 	%r220, 0, 2146435072, %p23;
	or.b32  	%r221, %r220, -2147483648;
	selp.b32 	%r222, %r221, %r220, %p22;
	selp.b32 	%r223, %r222, %r220, %p21;
	selp.b32 	%r224, %r223, %r220, %p20;
	mov.b32 	%r225, 0;
	mov.b64 	%fd163, {%r225, %r224};
$L__BB0_15:
	setp.eq.f64 	%p26, %fd11, 0d3FF0000000000000;
	selp.f64 	%fd48, 0d3FF0000000000000, %fd163, %p26;
	add.f64 	%fd49, %fd11, %fd12;
	mul.f64 	%fd50, %fd2, %fd49;
	sub.f64 	%fd51, %fd50, %fd48;
	mul.wide.u32 	%rd49, %r469, 4;
	add.s64 	%rd50, %rd6, %rd49;
	ld.global.f32 	%f14, [%rd50];
	add.s64 	%rd51, %rd6, %rd11;
	ld.global.f32 	%f15, [%rd51];
	sub.f32 	%f16, %f14, %f15;
	cvt.f64.f32 	%fd52, %f16;
	div.rn.f64 	%fd53, %fd52, %fd4;
	add.s64 	%rd52, %rd5, %rd361;
	ld.global.f32 	%f17, [%rd52];
	mul.wide.u32 	%rd53, %r180, 4;
	add.s64 	%rd54, %rd53, %rd5;
	add.s64 	%rd55, %rd54, %rd11;
	ld.global.f32 	%f18, [%rd55+-4];
	sub.f32 	%f19, %f17, %f18;
	cvt.f64.f32 	%fd54, %f19;
	mul.f64 	%fd55, %fd53, %fd54;
	div.rn.f64 	%fd56, %fd55, %fd3;
	add.f64 	%fd57, %fd56, %fd56;
	sub.f64 	%fd18, %fd51, %fd57;
	{
	.reg .b32 %temp; 
	mov.b64 	{%temp, %r20}, %fd12;
	}
	abs.f64 	%fd19, %fd12;
	{ // callseq 1, 0
	.param .b64 param0;
	st.param.f64 	[param0], %fd19;
	.param .b64 retval0;
	call.uni (retval0), 
	__internal_accurate_pow, 
	(
	param0
	);
	ld.param.f64 	%fd58, [retval0];
	} // callseq 1
	setp.lt.s32 	%p27, %r20, 0;
	neg.f64 	%fd60, %fd58;
	selp.f64 	%fd61, %fd60, %fd58, %p14;
	selp.f64 	%fd62, %fd61, %fd58, %p27;
	setp.eq.f64 	%p28, %fd12, 0d0000000000000000;
	selp.b32 	%r226, %r20, 0, %p14;
	or.b32  	%r227, %r226, 2146435072;
	selp.b32 	%r228, %r227, %r226, %p13;
	mov.b32 	%r229, 0;
	mov.b64 	%fd63, {%r229, %r228};
	selp.f64 	%fd164, %fd63, %fd62, %p28;
	add.f64 	%fd64, %fd12, 0d4000000000000000;
	{
	.reg .b32 %temp; 
	mov.b64 	{%temp, %r230}, %fd64;
	}
	and.b32  	%r231, %r230, 2146435072;
	setp.ne.s32 	%p29, %r231, 2146435072;
	@%p29 bra 	$L__BB0_20;
	setp.num.f64 	%p30, %fd12, %fd12;
	@%p30 bra 	$L__BB0_18;
	mov.f64 	%fd65, 0d4000000000000000;
	add.rn.f64 	%fd164, %fd12, %fd65;
	bra.uni 	$L__BB0_20;
$L__BB0_18:
	setp.neu.f64 	%p31, %fd19, 0d7FF0000000000000;
	@%p31 bra 	$L__BB0_20;
	setp.eq.s32 	%p33, %r211, 1062207488;
	and.b32  	%r233, %r1, 2147483647;
	setp.ne.s32 	%p34, %r233, 1071644672;
	setp.lt.s32 	%p35, %r1, 0;
	selp.b32 	%r234, 0, 2146435072, %p35;
	or.b32  	%r235, %r234, -2147483648;
	selp.b32 	%r236, %r235, %r234, %p34;
	selp.b32 	%r237, %r236, %r234, %p33;
	selp.b32 	%r238, %r237, %r234, %p27;
	mov.b32 	%r239, 0;
	mov.b64 	%fd164, {%r239, %r238};
$L__BB0_20:
	setp.eq.f64 	%p36, %fd12, 0d3FF0000000000000;
	selp.f64 	%fd66, 0d3FF0000000000000, %fd164, %p36;
	sub.f64 	%fd67, %fd18, %fd66;
	mul.f64 	%fd68, %fd67, %fd1;
	cvt.rn.f32.f64 	%f20, %fd68;
	st.global.f32 	[%rd362], %f20;
	add.s32 	%r471, %r471, 1;
	add.s32 	%r470, %r470, 1;
	add.s64 	%rd362, %rd362, 4;
	add.s64 	%rd361, %rd361, 4;
	add.s32 	%r468, %r468, 1;
	setp.ne.s32 	%p37, %r471, -2;
	@%p37 bra 	$L__BB0_5;
	ld.param.u32 	%r425, [_Z6cavityPfS_S_S_S_S_S_iiiiifffif_param_8];
	add.s32 	%r240, %r425, -1;
	setp.eq.s32 	%p38, %r9, %r240;
	mov.u32 	%r467, %r9;
	@%p38 bra 	$L__BB0_8;
	bra.uni 	$L__BB0_4;
$L__BB0_22:
	ld.param.u32 	%r458, [_Z6cavityPfS_S_S_S_S_S_iiiiifffif_param_11];
	ld.param.u64 	%rd360, [_Z6cavityPfS_S_S_S_S_S_iiiiifffif_param_6];
	cvta.to.global.u64 	%rd14, %rd360;
	setp.lt.s32 	%p105, %r458, 1;
	@%p105 bra 	$L__BB0_122;
	ld.param.u32 	%r459, [_Z6cavityPfS_S_S_S_S_S_iiiiifffif_param_11];
	and.b32  	%r24, %r459, 2147483632;
	setp.lt.u32 	%p106, %r459, 16;
	mov.b32 	%r498, 0;
	@%p106 bra 	$L__BB0_26;
	mov.b32 	%r500, 0;
$L__BB0_25:
	.pragma "nounroll";
	mul.wide.u32 	%rd194, %r500, 4;
	add.s64 	%rd195, %rd6, %rd194;
	ld.global.f32 	%f169, [%rd195];
	add.s64 	%rd196, %rd1, %rd194;
	st.global.f32 	[%rd196], %f169;
	ld.global.f32 	%f170, [%rd195+4];
	st.global.f32 	[%rd196+4], %f170;
	ld.global.f32 	%f171, [%rd195+8];
	st.global.f32 	[%rd196+8], %f171;
	ld.global.f32 	%f172, [%rd195+12];
	st.global.f32 	[%rd196+12], %f172;
	ld.global.f32 	%f173, [%rd195+16];
	st.global.f32 	[%rd196+16], %f173;
	ld.global.f32 	%f174, [%rd195+20];
	st.global.f32 	[%rd196+20], %f174;
	ld.global.f32 	%f175, [%rd195+24];
	st.global.f32 	[%rd196+24], %f175;
	ld.global.f32 	%f176, [%rd195+28];
	st.global.f32 	[%rd196+28], %f176;
	ld.global.f32 	%f177, [%rd195+32];
	st.global.f32 	[%rd196+32], %f177;
	ld.global.f32 	%f178, [%rd195+36];
	st.global.f32 	[%rd196+36], %f178;
	ld.global.f32 	%f179, [%rd195+40];
	st.global.f32 	[%rd196+40], %f179;
	ld.global.f32 	%f180, [%rd195+44];
	st.global.f32 	[%rd196+44], %f180;
	ld.global.f32 	%f181, [%rd195+48];
	st.global.f32 	[%rd196+48], %f181;
	ld.global.f32 	%f182, [%rd195+52];
	st.global.f32 	[%rd196+52], %f182;
	ld.global.f32 	%f183, [%rd195+56];
	st.global.f32 	[%rd196+56], %f183;
	ld.global.f32 	%f184, [%rd195+60];
	st.global.f32 	[%rd196+60], %f184;
	add.s32 	%r500, %r500, 16;
	setp.eq.s32 	%p107, %r500, %r24;
	mov.u32 	%r498, %r24;
	@%p107 bra 	$L__BB0_26;
	bra.uni 	$L__BB0_25;
$L__BB0_26:
	ld.param.u32 	%r460, [_Z6cavityPfS_S_S_S_S_S_iiiiifffif_param_11];
	and.b32  	%r91, %r460, 3;
	and.b32  	%r92, %r460, 15;
	setp.eq.s32 	%p108, %r92, 0;
	@%p108 bra 	$L__BB0_36;
	add.s32 	%r303, %r92, -1;
	setp.lt.u32 	%p109, %r303, 7;
	@%p109 bra 	$L__BB0_29;
	mul.wide.u32 	%rd197, %r498, 4;
	add.s64 	%rd198, %rd6, %rd197;
	ld.global.f32 	%f185, [%rd198];
	add.s64 	%rd199, %rd1, %rd197;
	st.global.f32 	[%rd199], %f185;
	ld.global.f32 	%f186, [%rd198+4];
	st.global.f32 	[%rd199+4], %f186;
	ld.global.f32 	%f187, [%rd198+8];
	st.global.f32 	[%rd199+8], %f187;
	ld.global.f32 	%f188, [%rd198+12];
	st.global.f32 	[%rd199+12], %f188;
	ld.global.f32 	%f189, [%rd198+16];
	st.global.f32 	[%rd199+16], %f189;
	ld.global.f32 	%f190, [%rd198+20];
	st.global.f32 	[%rd199+20], %f190;
	ld.global.f32 	%f191, [%rd198+24];
	st.global.f32 	[%rd199+24], %f191;
	ld.global.f32 	%f192, [%rd198+28];
	st.global.f32 	[%rd199+28], %f192;
	add.s32 	%r498, %r498, 8;
$L__BB0_29:
	ld.param.u32 	%r461, [_Z6cavityPfS_S_S_S_S_S_iiiiifffif_param_11];
	and.b32  	%r95, %r461, 7;
	setp.eq.s32 	%p110, %r95, 0;
	@%p110 bra 	$L__BB0_36;
	add.s32 	%r304, %r95, -1;
	setp.lt.u32 	%p111, %r304, 3;
	@%p111 bra 	$L__BB0_32;
	mul.wide.u32 	%rd200, %r498, 4;
	add.s64 	%rd201, %rd6, %rd200;
	ld.global.f32 	%f193, [%rd201];
	add.s64 	%rd202, %rd1, %rd200;
	st.global.f32 	[%rd202], %f193;
	ld.global.f32 	%f194, [%rd201+4];
	st.global.f32 	[%rd202+4], %f194;
	ld.global.f32 	%f195, [%rd201+8];
	st.global.f32 	[%rd202+8], %f195;
	ld.global.f32 	%f196, [%rd201+12];
	st.global.f32 	[%rd202+12], %f196;
	add.s32 	%r498, %r498, 4;
$L__BB0_32:
	setp.eq.s32 	%p112, %r91, 0;
	@%p112 bra 	$L__BB0_36;
	setp.eq.s32 	%p113, %r91, 1;
	mul.wide.u32 	%rd203, %r498, 4;
	add.s64 	%rd26, %rd6, %rd203;
	ld.global.f32 	%f197, [%rd26];
	add.s64 	%rd27, %rd1, %rd203;
	st.global.f32 	[%rd27], %f197;
	@%p113 bra 	$L__BB0_36;
	setp.eq.s32 	%p114, %r91, 2;
	ld.global.f32 	%f198, [%rd26+4];
	st.global.f32 	[%rd27+4], %f198;
	@%p114 bra 	$L__BB0_36;
	ld.global.f32 	%f199, [%rd26+8];
	st.global.f32 	[%rd27+8], %f199;
$L__BB0_36:
	ld.param.u32 	%r462, [_Z6cavityPfS_S_S_S_S_S_iiiiifffif_param_11];
	setp.lt.u32 	%p115, %r462, 16;
	mov.b32 	%r502, 0;
	@%p115 bra 	$L__BB0_112;
	mov.b32 	%r504, 0;
	bra.uni 	$L__BB0_111;
$L__BB0_38:
	.pragma "nounroll";
	ld.param.u32 	%r453, [_Z6cavityPfS_S_S_S_S_S_iiiiifffif_param_11];
	mul.wide.u32 	%rd56, %r476, 4;
	add.s64 	%rd57, %rd2, %rd56;
	ld.global.f32 	%f21, [%rd57];
	add.s64 	%rd58, %rd3, %rd56;
	st.global.f32 	[%rd58], %f21;
	ld.global.f32 	%f22, [%rd57+4];
	st.global.f32 	[%rd58+4], %f22;
	ld.global.f32 	%f23, [%rd57+8];
	st.global.f32 	[%rd58+8], %f23;
	ld.global.f32 	%f24, [%rd57+12];
	st.global.f32 	[%rd58+12], %f24;
	ld.global.f32 	%f25, [%rd57+16];
	st.global.f32 	[%rd58+16], %f25;
	ld.global.f32 	%f26, [%rd57+20];
	st.global.f32 	[%rd58+20], %f26;
	ld.global.f32 	%f27, [%rd57+24];
	st.global.f32 	[%rd58+24], %f27;
	ld.global.f32 	%f28, [%rd57+28];
	st.global.f32 	[%rd58+28], %f28;
	ld.global.f32 	%f29, [%rd57+32];
	st.global.f32 	[%rd58+32], %f29;
	ld.global.f32 	%f30, [%rd57+36];
	st.global.f32 	[%rd58+36], %f30;
	ld.global.f32 	%f31, [%rd57+40];
	st.global.f32 	[%rd58+40], %f31;
	ld.global.f32 	%f32, [%rd57+44];
	st.global.f32 	[%rd58+44], %f32;
	ld.global.f32 	%f33, [%rd57+48];
	st.global.f32 	[%rd58+48], %f33;
	ld.global.f32 	%f34, [%rd57+52];
	st.global.f32 	[%rd58+52], %f34;
	ld.global.f32 	%f35, [%rd57+56];
	st.global.f32 	[%rd58+56], %f35;
	ld.global.f32 	%f36, [%rd57+60];
	st.global.f32 	[%rd58+60], %f36;
	add.s32 	%r476, %r476, 16;
	and.b32  	%r474, %r453, 2147483632;
	setp.eq.s32 	%p42, %r476, %r474;
	@%p42 bra 	$L__BB0_39;
	bra.uni 	$L__BB0_38;
$L__BB0_39:
	ld.param.u32 	%r454, [_Z6cavityPfS_S_S_S_S_S_iiiiifffif_param_11];
	and.b32  	%r27, %r454, 15;
	setp.eq.s32 	%p43, %r27, 0;
	@%p43 bra 	$L__BB0_49;
	add.s32 	%r244, %r27, -1;
	setp.lt.u32 	%p44, %r244, 7;
	@%p44 bra 	$L__BB0_42;
	mul.wide.u32 	%rd59, %r474, 4;
	add.s64 	%rd60, %rd2, %rd59;
	ld.global.f32 	%f37, [%rd60];
	add.s64 	%rd61, %rd3, %rd59;
	st.global.f32 	[%rd61], %f37;
	ld.global.f32 	%f38, [%rd60+4];
	st.global.f32 	[%rd61+4], %f38;
	ld.global.f32 	%f39, [%rd60+8];
	st.global.f32 	[%rd61+8], %f39;
	ld.global.f32 	%f40, [%rd60+12];
	st.global.f32 	[%rd61+12], %f40;
	ld.global.f32 	%f41, [%rd60+16];
	st.global.f32 	[%rd61+16], %f41;
	ld.global.f32 	%f42, [%rd60+20];
	st.global.f32 	[%rd61+20], %f42;
	ld.global.f32 	%f43, [%rd60+24];
	st.global.f32 	[%rd61+24], %f43;
	ld.global.f32 	%f44, [%rd60+28];
	st.global.f32 	[%rd61+28], %f44;
	add.s32 	%r474, %r474, 8;
$L__BB0_42:
	ld.param.u32 	%r455, [_Z6cavityPfS_S_S_S_S_S_iiiiifffif_param_11];
	and.b32  	%r245, %r455, 7;
	setp.eq.s32 	%p45, %r245, 0;
	@%p45 bra 	$L__BB0_49;
	ld.param.u32 	%r456, [_Z6cavityPfS_S_S_S_S_S_iiiiifffif_param_11];
	and.b32  	%r246, %r456, 7;
	add.s32 	%r247, %r246, -1;
	setp.lt.u32 	%p46, %r247, 3;
	@%p46 bra 	$L__BB0_45;
	mul.wide.u32 	%rd62, %r474, 4;
	add.s64 	%rd63, %rd2, %rd62;
	ld.global.f32 	%f45, [%rd63];
	add.s64 	%rd64, %rd3, %rd62;
	st.global.f32 	[%rd64], %f45;
	ld.global.f32 	%f46, [%rd63+4];
	st.global.f32 	[%rd64+4], %f46;
	ld.global.f32 	%f47, [%rd63+8];
	st.global.f32 	[%rd64+8], %f47;
	ld.global.f32 	%f48, [%rd63+12];
	st.global.f32 	[%rd64+12], %f48;
	add.s32 	%r474, %r474, 4;
$L__BB0_45:
	ld.param.u32 	%r457, [_Z6cavityPfS_S_S_S_S_S_iiiiifffif_param_11];
	and.b32  	%r32, %r457, 3;
	setp.eq.s32 	%p47, %r32, 0;
	@%p47 bra 	$L__BB0_49;
	setp.eq.s32 	%p48, %r32, 1;
	mul.wide.u32 	%rd65, %r474, 4;
	add.s64 	%rd15, %rd2, %rd65;
	ld.global.f32 	%f49, [%rd15];
	add.s64 	%rd16, %rd3, %rd65;
	st.global.f32 	[%rd16], %f49;
	@%p48 bra 	$L__BB0_49;
	setp.eq.s32 	%p49, %r32, 2;
	ld.global.f32 	%f50, [%rd15+4];
	st.global.f32 	[%rd16+4], %f50;
	@%p49 bra 	$L__BB0_49;
	ld.global.f32 	%f51, [%rd15+8];
	st.global.f32 	[%rd16+8], %f51;
$L__BB0_49:
	ld.param.u32 	%r426, [_Z6cavityPfS_S_S_S_S_S_iiiiifffif_param_8];
	min.s32 	%r248, %r426, %r180;
	setp.lt.s32 	%p50, %r248, 3;
	@%p50 bra 	$L__BB0_57;
	ld.param.f32 	%f287, [_Z6cavityPfS_S_S_S_S_S_iiiiifffif_param_13];
	ld.param.f32 	%f283, [_Z6cavityPfS_S_S_S_S_S_iiiiifffif_param_12];
	setp.eq.f32 	%p51, %f283, 0f3F800000;
	setp.neu.f64 	%p52, %fd8, 0d7FF0000000000000;
	setp.nan.f32 	%p53, %f283, %f283;
	setp.ne.s32 	%p54, %r3, 2146435072;
	setp.eq.f32 	%p55, %f283, 0f00000000;
	setp.eq.f32 	%p56, %f287, 0f3F800000;
	setp.neu.f64 	%p57, %fd5, 0d7FF0000000000000;
	setp.nan.f32 	%p58, %f287, %f287;
	setp.ne.s32 	%p59, %r2, 2146435072;
	setp.eq.f32 	%p60, %f287, 0f00000000;
	{ // callseq 2, 0
	.param .b64 param0;
	st.param.f64 	[param0], %fd5;
	.param .b64 retval0;
	call.uni (retval0), 
	__internal_accurate_pow, 
	(
	param0
	);
	ld.param.f64 	%fd69, [retval0];
	} // callseq 2
	neg.f64 	%fd71, %fd69;
	selp.f64 	%fd72, %fd71, %fd69, %p1;
	{ // callseq 3, 0
	.param .b64 param0;
	st.param.f64 	[param0], %fd8;
	.param .b64 retval0;
	call.uni (retval0), 
	__internal_accurate_pow, 
	(
	param0
	);
	ld.param.f64 	%fd73, [retval0];
	} // callseq 3
	neg.f64 	%fd75, %fd73;
	selp.f64 	%fd76, %fd75, %fd73, %p2;
	selp.f64 	%fd77, %fd6, %fd72, %p60;
	selp.f64 	%fd78, %fd77, %fd7, %p57;
	cvt.f64.f32 	%fd79, %f287;
	mov.f64 	%fd80, 0d4000000000000000;
	add.rn.f64 	%fd81, %fd79, %fd80;
	selp.f64 	%fd82, %fd81, %fd78, %p58;
	selp.f64 	%fd83, %fd77, %fd82, %p59;
	selp.f64 	%fd24, 0d3FF0000000000000, %fd83, %p56;
	selp.f64 	%fd84, %fd9, %fd76, %p55;
	selp.f64 	%fd85, %fd84, %fd10, %p52;
	cvt.f64.f32 	%fd86, %f283;
	add.rn.f64 	%fd87, %fd86, %fd80;
	selp.f64 	%fd88, %fd87, %fd85, %p53;
	selp.f64 	%fd89, %fd84, %fd88, %p54;
	selp.f64 	%fd25, 0d3FF0000000000000, %fd89, %p51;
	add.f64 	%fd90, %fd24, %fd25;
	add.f64 	%fd26, %fd90, %fd90;
	selp.f64 	%fd91, %fd77, %fd81, %p59;
	selp.f64 	%fd92, %fd91, %fd77, %p58;
	selp.f64 	%fd93, %fd92, %fd7, %p57;
	selp.f64 	%fd94, %fd92, %fd93, %p58;
	selp.f64 	%fd95, %fd92, %fd94, %p59;
	selp.f64 	%fd27, 0d3FF0000000000000, %fd95, %p56;
	selp.f64 	%fd96, %fd84, %fd87, %p54;
	selp.f64 	%fd97, %fd96, %fd84, %p53;
	selp.f64 	%fd98, %fd97, %fd10, %p52;
	selp.f64 	%fd99, %fd97, %fd98, %p53;
	selp.f64 	%fd100, %fd97, %fd99, %p54;
	selp.f64 	%fd28, 0d3FF0000000000000, %fd100, %p51;
	add.f64 	%fd101, %fd27, %fd28;
	add.f64 	%fd29, %fd101, %fd101;
	mov.b32 	%r477, 1;
$L__BB0_51:
	setp.eq.s32 	%p61, %r180, 3;
	mul.lo.s32 	%r39, %r477, %r180;
	add.s32 	%r477, %r477, 1;
	add.s32 	%r41, %r39, %r180;
	shl.b32 	%r251, %r180, 1;
	sub.s32 	%r42, %r41, %r251;
	mov.b32 	%r480, 1;
	@%p61 bra 	$L__BB0_54;
	mov.b32 	%r479, 0;
	mov.b32 	%r478, 1;
$L__BB0_53:
	add.s32 	%r254, %r478, %r39;
	mul.wide.u32 	%rd66, %r254, 4;
	add.s64 	%rd67, %rd3, %rd66;
	ld.global.f32 	%f52, [%rd67+4];
	mul.wide.s32 	%rd68, %r254, 4;
	add.s64 	%rd69, %rd3, %rd68;
	ld.global.f32 	%f53, [%rd69+-4];
	add.f32 	%f54, %f52, %f53;
	cvt.f64.f32 	%fd102, %f54;
	add.s32 	%r255, %r254, %r180;
	mul.wide.u32 	%rd70, %r255, 4;
	add.s64 	%rd71, %rd3, %rd70;
	ld.global.f32 	%f55, [%rd71];
	add.s32 	%r256, %r478, %r42;
	mul.wide.s32 	%rd72, %r256, 4;
	add.s64 	%rd73, %rd3, %rd72;
	ld.global.f32 	%f56, [%rd73];
	add.f32 	%f57, %f55, %f56;
	cvt.f64.f32 	%fd103, %f57;
	mul.f64 	%fd104, %fd25, %fd103;
	fma.rn.f64 	%fd105, %fd24, %fd102, %fd104;
	add.s64 	%rd74, %rd4, %rd66;
	ld.global.f32 	%f58, [%rd74];
	cvt.f64.f32 	%fd106, %f58;
	mul.f64 	%fd107, %fd25, %fd106;
	mul.f64 	%fd108, %fd24, %fd107;
	sub.f64 	%fd109, %fd105, %fd108;
	div.rn.f64 	%fd110, %fd109, %fd26;
	cvt.rn.f32.f64 	%f59, %fd110;
	add.s64 	%rd75, %rd2, %rd66;
	st.global.f32 	[%rd75], %f59;
	cvt.u64.u32 	%rd76, %r39;
	cvt.u64.u32 	%rd77, %r478;
	add.s64 	%rd78, %rd77, %rd76;
	shl.b64 	%rd79, %rd78, 2;
	add.s64 	%rd80, %rd79, %rd3;
	ld.global.f32 	%f60, [%rd80+8];
	ld.global.f32 	%f61, [%rd69];
	add.f32 	%f62, %f60, %f61;
	cvt.f64.f32 	%fd111, %f62;
	cvt.u64.u32 	%rd81, %r41;
	add.s64 	%rd82, %rd77, %rd81;
	shl.b64 	%rd83, %rd82, 2;
	add.s64 	%rd84, %rd3, %rd83;
	ld.global.f32 	%f63, [%rd84+4];
	ld.global.f32 	%f64, [%rd73+4];
	add.f32 	%f65, %f63, %f64;
	cvt.f64.f32 	%fd112, %f65;
	mul.f64 	%fd113, %fd28, %fd112;
	fma.rn.f64 	%fd114, %fd27, %fd111, %fd113;
	add.s64 	%rd85, %rd4, %rd79;
	ld.global.f32 	%f66, [%rd85+4];
	cvt.f64.f32 	%fd115, %f66;
	mul.f64 	%fd116, %fd28, %fd115;
	mul.f64 	%fd117, %fd27, %fd116;
	sub.f64 	%fd118, %fd114, %fd117;
	div.rn.f64 	%fd119, %fd118, %fd29;
	cvt.rn.f32.f64 	%f67, %fd119;
	add.s64 	%rd86, %rd2, %rd79;
	st.global.f32 	[%rd86+4], %f67;
	add.s32 	%r480, %r478, 2;
	add.s32 	%r46, %r478, 1;
	setp.ne.s32 	%p62, %r479, %r5;
	mov.u32 	%r478, %r480;
	mov.u32 	%r479, %r46;
	@%p62 bra 	$L__BB0_53;
$L__BB0_54:
	and.b32  	%r257, %r180, 1;
	setp.eq.b32 	%p63, %r257, 1;
	not.pred 	%p64, %p63;
	@%p64 bra 	$L__BB0_56;
	add.s32 	%r258, %r480, %r39;
	mul.wide.u32 	%rd87, %r258, 4;
	add.s64 	%rd88, %rd3, %rd87;
	ld.global.f32 	%f68, [%rd88+4];
	mul.wide.s32 	%rd89, %r258, 4;
	add.s64 	%rd90, %rd3, %rd89;
	ld.global.f32 	%f69, [%rd90+-4];
	add.f32 	%f70, %f68, %f69;
	cvt.f64.f32 	%fd120, %f70;
	add.s32 	%r259, %r258, %r180;
	mul.wide.u32 	%rd91, %r259, 4;
	add.s64 	%rd92, %rd3, %rd91;
	ld.global.f32 	%f71, [%rd92];
	add.s32 	%r260, %r480, %r42;
	mul.wide.s32 	%rd93, %r260, 4;
	add.s64 	%rd94, %rd3, %rd93;
	ld.global.f32 	%f72, [%rd94];
	add.f32 	%f73, %f71, %f72;
	cvt.f64.f32 	%fd121, %f73;
	mul.f64 	%fd122, %fd28, %fd121;
	fma.rn.f64 	%fd123, %fd27, %fd120, %fd122;
	add.s64 	%rd95, %rd4, %rd87;
	ld.global.f32 	%f74, [%rd95];
	cvt.f64.f32 	%fd124, %f74;
	mul.f64 	%fd125, %fd28, %fd124;
	mul.f64 	%fd126, %fd27, %fd125;
	sub.f64 	%fd127, %fd123, %fd126;
	div.rn.f64 	%fd128, %fd127, %fd29;
	cvt.rn.f32.f64 	%f75, %fd128;
	add.s64 	%rd96, %rd2, %rd87;
	st.global.f32 	[%rd96], %f75;
$L__BB0_56:
	ld.param.u32 	%r427, [_Z6cavityPfS_S_S_S_S_S_iiiiifffif_param_8];
	add.s32 	%r261, %r427, -1;
	setp.eq.s32 	%p65, %r477, %r261;
	@%p65 bra 	$L__BB0_57;
	bra.uni 	$L__BB0_51;
$L__BB0_57:
	ld.param.u32 	%r428, [_Z6cavityPfS_S_S_S_S_S_iiiiifffif_param_8];
	and.b32  	%r36, %r428, 2147483632;
	add.s32 	%r37, %r428, -1;
	setp.lt.s32 	%p66, %r428, 1;
	@%p66 bra 	$L__BB0_71;
	setp.lt.u32 	%p67, %r37, 15;
	mov.b32 	%r482, 0;
	@%p67 bra 	$L__BB0_61;
	mov.b32 	%r484, 0;
$L__BB0_60:
	.pragma "nounroll";
	ld.param.u32 	%r429, [_Z6cavityPfS_S_S_S_S_S_iiiiifffif_param_8];
	mad.lo.s32 	%r264, %r484, %r180, %r429;
	mul.wide.s32 	%rd97, %r264, 4;
	add.s64 	%rd98, %rd2, %rd97;
	ld.global.f32 	%f76, [%rd98+-8];
	st.global.f32 	[%rd98+-4], %f76;
	mul.wide.s32 	%rd99, %r180, 4;
	add.s64 	%rd100, %rd98, %rd99;
	ld.global.f32 	%f77, [%rd100+-8];
	st.global.f32 	[%rd100+-4], %f77;
	add.s64 	%rd101, %rd100, %rd99;
	ld.global.f32 	%f78, [%rd101+-8];
	st.global.f32 	[%rd101+-4], %f78;
	add.s64 	%rd102, %rd101, %rd99;
	ld.global.f32 	%f79, [%rd102+-8];
	st.global.f32 	[%rd102+-4], %f79;
	add.s64 	%rd103, %rd102, %rd99;
	ld.global.f32 	%f80, [%rd103+-8];
	st.global.f32 	[%rd103+-4], %f80;
	add.s64 	%rd104, %rd103, %rd99;
	ld.global.f32 	%f81, [%rd104+-8];
	st.global.f32 	[%rd104+-4], %f81;
	add.s64 	%rd105, %rd104, %rd99;
	ld.global.f32 	%f82, [%rd105+-8];
	st.global.f32 	[%rd105+-4], %f82;
	add.s64 	%rd106, %rd105, %rd99;
	ld.global.f32 	%f83, [%rd106+-8];
	st.global.f32 	[%rd106+-4], %f83;
	add.s64 	%rd107, %rd106, %rd99;
	ld.global.f32 	%f84, [%rd107+-8];
	st.global.f32 	[%rd107+-4], %f84;
	add.s64 	%rd108, %rd107, %rd99;
	ld.global.f32 	%f85, [%rd108+-8];
	st.global.f32 	[%rd108+-4], %f85;
	add.s64 	%rd109, %rd108, %rd99;
	ld.global.f32 	%f86, [%rd109+-8];
	st.global.f32 	[%rd109+-4], %f86;
	add.s64 	%rd110, %rd109, %rd99;
	ld.global.f32 	%f87, [%rd110+-8];
	st.global.f32 	[%rd110+-4], %f87;
	add.s64 	%rd111, %rd110, %rd99;
	ld.global.f32 	%f88, [%rd111+-8];
	st.global.f32 	[%rd111+-4], %f88;
	add.s64 	%rd112, %rd111, %rd99;
	ld.global.f32 	%f89, [%rd112+-8];
	st.global.f32 	[%rd112+-4], %f89;
	add.s64 	%rd113, %rd112, %rd99;
	ld.global.f32 	%f90, [%rd113+-8];
	st.global.f32 	[%rd113+-4], %f90;
	add.s64 	%rd114, %rd113, %rd99;
	ld.global.f32 	%f91, [%rd114+-8];
	st.global.f32 	[%rd114+-4], %f91;
	add.s32 	%r484, %r484, 16;
	setp.eq.s32 	%p68, %r484, %r36;
	mov.u32 	%r482, %r36;
	@%p68 bra 	$L__BB0_61;
	bra.uni 	$L__BB0_60;
$L__BB0_61:
	ld.param.u32 	%r430, [_Z6cavityPfS_S_S_S_S_S_iiiiifffif_param_8];
	and.b32  	%r49, %r430, 15;
	setp.eq.s32 	%p69, %r49, 0;
	@%p69 bra 	$L__BB0_71;
	add.s32 	%r265, %r49, -1;
	setp.lt.u32 	%p70, %r265, 7;
	@%p70 bra 	$L__BB0_64;
	ld.param.u32 	%r431, [_Z6cavityPfS_S_S_S_S_S_iiiiifffif_param_8];
	mad.lo.s32 	%r266, %r482, %r180, %r431;
	mul.wide.s32 	%rd115, %r266, 4;
	add.s64 	%rd116, %rd2, %rd115;
	ld.global.f32 	%f92, [%rd116+-8];
	st.global.f32 	[%rd116+-4], %f92;
	mul.wide.s32 	%rd117, %r180, 4;
	add.s64 	%rd118, %rd116, %rd117;
	ld.global.f32 	%f93, [%rd118+-8];
	st.global.f32 	[%rd118+-4], %f93;
	add.s64 	%rd119, %rd118, %rd117;
	ld.global.f32 	%f94, [%rd119+-8];
	st.global.f32 	[%rd119+-4], %f94;
	add.s64 	%rd120, %rd119, %rd117;
	ld.global.f32 	%f95, [%rd120+-8];
	st.global.f32 	[%rd120+-4], %f95;
	add.s64 	%rd121, %rd120, %rd117;
	ld.global.f32 	%f96, [%rd121+-8];
	st.global.f32 	[%rd121+-4], %f96;
	add.s64 	%rd122, %rd121, %rd117;
	ld.global.f32 	%f97, [%rd122+-8];
	st.global.f32 	[%rd122+-4], %f97;
	add.s64 	%rd123, %rd122, %rd117;
	ld.global.f32 	%f98, [%rd123+-8];
	st.global.f32 	[%rd123+-4], %f98;
	add.s64 	%rd124, %rd123, %rd117;
	ld.global.f32 	%f99, [%rd124+-8];
	st.global.f32 	[%rd124+-4], %f99;
	add.s32 	%r482, %r482, 8;
$L__BB0_64:
	ld.param.u32 	%r432, [_Z6cavityPfS_S_S_S_S_S_iiiiifffif_param_8];
	and.b32  	%r52, %r432, 7;
	setp.eq.s32 	%p71, %r52, 0;
	@%p71 bra 	$L__BB0_71;
	add.s32 	%r267, %r52, -1;
	setp.lt.u32 	%p72, %r267, 3;
	@%p72 bra 	$L__BB0_67;
	ld.param.u32 	%r433, [_Z6cavityPfS_S_S_S_S_S_iiiiifffif_param_8];
	mad.lo.s32 	%r268, %r482, %r180, %r433;
	mul.wide.s32 	%rd125, %r268, 4;
	add.s64 	%rd126, %rd2, %rd125;
	ld.global.f32 	%f100, [%rd126+-8];
	st.global.f32 	[%rd126+-4], %f100;
	mul.wide.s32 	%rd127, %r180, 4;
	add.s64 	%rd128, %rd126, %rd127;
	ld.global.f32 	%f101, [%rd128+-8];
	st.global.f32 	[%rd128+-4], %f101;
	add.s64 	%rd129, %rd128, %rd127;
	ld.global.f32 	%f102, [%rd129+-8];
	st.global.f32 	[%rd129+-4], %f102;
	add.s64 	%rd130, %rd129, %rd127;
	ld.global.f32 	%f103, [%rd130+-8];
	st.global.f32 	[%rd130+-4], %f103;
	add.s32 	%r482, %r482, 4;
$L__BB0_67:
	ld.param.u32 	%r434, [_Z6cavityPfS_S_S_S_S_S_iiiiifffif_param_8];
	and.b32  	%r55, %r434, 3;
	setp.eq.s32 	%p73, %r55, 0;
	@%p73 bra 	$L__BB0_71;
	ld.param.u32 	%r435, [_Z6cavityPfS_S_S_S_S_S_iiiiifffif_param_8];
	setp.eq.s32 	%p74, %r55, 1;
	mad.lo.s32 	%r269, %r482, %r180, %r435;
	mul.wide.s32 	%rd131, %r269, 4;
	add.s64 	%rd17, %rd2, %rd131;
	ld.global.f32 	%f104, [%rd17+-8];
	st.global.f32 	[%rd17+-4], %f104;
	@%p74 bra 	$L__BB0_71;
	ld.param.u32 	%r436, [_Z6cavityPfS_S_S_S_S_S_iiiiifffif_param_8];
	and.b32  	%r270, %r436, 3;
	setp.eq.s32 	%p75, %r270, 2;
	mul.wide.s32 	%rd18, %r180, 4;
	add.s64 	%rd19, %rd17, %rd18;
	ld.global.f32 	%f105, [%rd19+-8];
	st.global.f32 	[%rd19+-4], %f105;
	@%p75 bra 	$L__BB0_71;
	add.s64 	%rd132, %rd19, %rd18;
	ld.global.f32 	%f106, [%rd132+-8];
	st.global.f32 	[%rd132+-4], %f106;
$L__BB0_71:
	setp.lt.s32 	%p76, %r180, 1;
	@%p76 bra 	$L__BB0_85;
	setp.lt.u32 	%p77, %r4, 15;
	mov.b32 	%r486, 0;
	@%p77 bra 	$L__BB0_75;
	mov.b32 	%r488, 0;
$L__BB0_74:
	.pragma "nounroll";
	add.s32 	%r273, %r488, %r180;
	mul.wide.u32 	%rd133, %r273, 4;
	add.s64 	%rd134, %rd2, %rd133;
	ld.global.f32 	%f107, [%rd134];
	mul.wide.u32 	%rd135, %r488, 4;
	add.s64 	%rd136, %rd2, %rd135;
	st.global.f32 	[%rd136], %f107;
	ld.global.f32 	%f108, [%rd134+4];
	st.global.f32 	[%rd136+4], %f108;
	ld.global.f32 	%f109, [%rd134+8];
	st.global.f32 	[%rd136+8], %f109;
	ld.global.f32 	%f110, [%rd134+12];
	st.global.f32 	[%rd136+12], %f110;
	ld.global.f32 	%f111, [%rd134+16];
	st.global.f32 	[%rd136+16], %f111;
	ld.global.f32 	%f112, [%rd134+20];
	st.global.f32 	[%rd136+20], %f112;
	ld.global.f32 	%f113, [%rd134+24];
	st.global.f32 	[%rd136+24], %f113;
	ld.global.f32 	%f114, [%rd134+28];
	st.global.f32 	[%rd136+28], %f114;
	ld.global.f32 	%f115, [%rd134+32];
	st.global.f32 	[%rd136+32], %f115;
	ld.global.f32 	%f116, [%rd134+36];
	st.global.f32 	[%rd136+36], %f116;
	ld.global.f32 	%f117, [%rd134+40];
	st.global.f32 	[%rd136+40], %f117;
	ld.global.f32 	%f118, [%rd134+44];
	st.global.f32 	[%rd136+44], %f118;
	ld.global.f32 	%f119, [%rd134+48];
	st.global.f32 	[%rd136+48], %f119;
	ld.global.f32 	%f120, [%rd134+52];
	st.global.f32 	[%rd136+52], %f120;
	ld.global.f32 	%f121, [%rd134+56];
	st.global.f32 	[%rd136+56], %f121;
	ld.global.f32 	%f122, [%rd134+60];
	st.global.f32 	[%rd136+60], %f122;
	add.s32 	%r488, %r488, 16;
	and.b32  	%r486, %r180, 2147483632;
	setp.eq.s32 	%p78, %r488, %r486;
	@%p78 bra 	$L__BB0_75;
	bra.uni 	$L__BB0_74;
$L__BB0_75:
	and.b32  	%r59, %r180, 15;
	setp.eq.s32 	%p79, %r59, 0;
	@%p79 bra 	$L__BB0_85;
	mul.wide.u32 	%rd20, %r180, 4;
	add.s32 	%r274, %r59, -1;
	setp.lt.u32 	%p80, %r274, 7;
	@%p80 bra 	$L__BB0_78;
	add.s32 	%r275, %r486, %r180;
	mul.wide.u32 	%rd137, %r275, 4;
	add.s64 	%rd138, %rd2, %rd137;
	ld.global.f32 	%f123, [%rd138];
	mul.wide.u32 	%rd139, %r486, 4;
	add.s64 	%rd140, %rd2, %rd139;
	st.global.f32 	[%rd140], %f123;
	add.s64 	%rd141, %rd140, %rd20;
	ld.global.f32 	%f124, [%rd141+4];
	st.global.f32 	[%rd140+4], %f124;
	ld.global.f32 	%f125, [%rd141+8];
	st.global.f32 	[%rd140+8], %f125;
	ld.global.f32 	%f126, [%rd141+12];
	st.global.f32 	[%rd140+12], %f126;
	ld.global.f32 	%f127, [%rd141+16];
	st.global.f32 	[%rd140+16], %f127;
	ld.global.f32 	%f128, [%rd141+20];
	st.global.f32 	[%rd140+20], %f128;
	ld.global.f32 	%f129, [%rd141+24];
	st.global.f32 	[%rd140+24], %f129;
	ld.global.f32 	%f130, [%rd141+28];
	st.global.f32 	[%rd140+28], %f130;
	add.s32 	%r486, %r486, 8;
$L__BB0_78:
	and.b32  	%r62, %r180, 7;
	setp.eq.s32 	%p81, %r62, 0;
	@%p81 bra 	$L__BB0_85;
	add.s32 	%r276, %r62, -1;
	setp.lt.u32 	%p82, %r276, 3;
	@%p82 bra 	$L__BB0_81;
	add.s32 	%r277, %r486, %r180;
	mul.wide.u32 	%rd142, %r277, 4;
	add.s64 	%rd143, %rd2, %rd142;
	ld.global.f32 	%f131, [%rd143];
	mul.wide.u32 	%rd144, %r486, 4;
	add.s64 	%rd145, %rd2, %rd144;
	st.global.f32 	[%rd145], %f131;
	add.s64 	%rd146, %rd145, %rd20;
	ld.global.f32 	%f132, [%rd146+4];
	st.global.f32 	[%rd145+4], %f132;
	ld.global.f32 	%f133, [%rd146+8];
	st.global.f32 	[%rd145+8], %f133;
	ld.global.f32 	%f134, [%rd146+12];
	st.global.f32 	[%rd145+12], %f134;
	add.s32 	%r486, %r486, 4;
$L__BB0_81:
	and.b32  	%r65, %r180, 3;
	setp.eq.s32 	%p83, %r65, 0;
	@%p83 bra 	$L__BB0_85;
	setp.eq.s32 	%p84, %r65, 1;
	add.s32 	%r278, %r486, %r180;
	mul.wide.u32 	%rd147, %r278, 4;
	add.s64 	%rd148, %rd2, %rd147;
	ld.global.f32 	%f135, [%rd148];
	mul.wide.u32 	%rd149, %r486, 4;
	add.s64 	%rd21, %rd2, %rd149;
	st.global.f32 	[%rd21], %f135;
	@%p84 bra 	$L__BB0_85;
	setp.eq.s32 	%p85, %r65, 2;
	add.s64 	%rd22, %rd21, %rd20;
	ld.global.f32 	%f136, [%rd22+4];
	st.global.f32 	[%rd21+4], %f136;
	@%p85 bra 	$L__BB0_85;
	ld.global.f32 	%f137, [%rd22+8];
	st.global.f32 	[%rd21+8], %f137;
$L__BB0_85:
	ld.param.u32 	%r437, [_Z6cavityPfS_S_S_S_S_S_iiiiifffif_param_8];
	setp.lt.s32 	%p86, %r437, 1;
	@%p86 bra 	$L__BB0_110;
	setp.lt.u32 	%p87, %r37, 15;
	mov.b32 	%r490, 0;
	@%p87 bra 	$L__BB0_89;
	mov.b32 	%r492, 0;
$L__BB0_88:
	.pragma "nounroll";
	mul.lo.s32 	%r281, %r492, %r180;
	mul.wide.s32 	%rd150, %r281, 4;
	add.s64 	%rd151, %rd2, %rd150;
	ld.global.f32 	%f138, [%rd151+4];
	st.global.f32 	[%rd151], %f138;
	mul.wide.s32 	%rd152, %r180, 4;
	add.s64 	%rd153, %rd151, %rd152;
	ld.global.f32 	%f139, [%rd153+4];
	st.global.f32 	[%rd153], %f139;
	add.s64 	%rd154, %rd153, %rd152;
	ld.global.f32 	%f140, [%rd154+4];
	st.global.f32 	[%rd154], %f140;
	add.s64 	%rd155, %rd154, %rd152;
	ld.global.f32 	%f141, [%rd155+4];
	st.global.f32 	[%rd155], %f141;
	add.s64 	%rd156, %rd155, %rd152;
	ld.global.f32 	%f142, [%rd156+4];
	st.global.f32 	[%rd156], %f142;
	add.s64 	%rd157, %rd156, %rd152;
	ld.global.f32 	%f143, [%rd157+4];
	st.global.f32 	[%rd157], %f143;
	add.s64 	%rd158, %rd157, %rd152;
	ld.global.f32 	%f144, [%rd158+4];
	st.global.f32 	[%rd158], %f144;
	add.s64 	%rd159, %rd158, %rd152;
	ld.global.f32 	%f145, [%rd159+4];
	st.global.f32 	[%rd159], %f145;
	add.s64 	%rd160, %rd159, %rd152;
	ld.global.f32 	%f146, [%rd160+4];
	st.global.f32 	[%rd160], %f146;
	add.s64 	%rd161, %rd160, %rd152;
	ld.global.f32 	%f147, [%rd161+4];
	st.global.f32 	[%rd161], %f147;
	add.s64 	%rd162, %rd161, %rd152;
	ld.global.f32 	%f148, [%rd162+4];
	st.global.f32 	[%rd162], %f148;
	add.s64 	%rd163, %rd162, %rd152;
	ld.global.f32 	%f149, [%rd163+4];
	st.global.f32 	[%rd163], %f149;
	add.s64 	%rd164, %rd163, %rd152;
	ld.global.f32 	%f150, [%rd164+4];
	st.global.f32 	[%rd164], %f150;
	add.s64 	%rd165, %rd164, %rd152;
	ld.global.f32 	%f151, [%rd165+4];
	st.global.f32 	[%rd165], %f151;
	add.s64 	%rd166, %rd165, %rd152;
	ld.global.f32 	%f152, [%rd166+4];
	st.global.f32 	[%rd166], %f152;
	add.s64 	%rd167, %rd166, %rd152;
	ld.global.f32 	%f153, [%rd167+4];
	st.global.f32 	[%rd167], %f153;
	add.s32 	%r492, %r492, 16;
	setp.eq.s32 	%p88, %r492, %r36;
	mov.u32 	%r490, %r36;
	@%p88 bra 	$L__BB0_89;
	bra.uni 	$L__BB0_88;
$L__BB0_89:
	ld.param.u32 	%r438, [_Z6cavityPfS_S_S_S_S_S_iiiiifffif_param_8];
	and.b32  	%r70, %r438, 15;
	setp.eq.s32 	%p89, %r70, 0;
	@%p89 bra 	$L__BB0_99;
	add.s32 	%r282, %r70, -1;
	setp.lt.u32 	%p90, %r282, 7;
	@%p90 bra 	$L__BB0_92;
	mul.lo.s32 	%r283, %r490, %r180;
	mul.wide.s32 	%rd168, %r283, 4;
	add.s64 	%rd169, %rd2, %rd168;
	ld.global.f32 	%f154, [%rd169+4];
	st.global.f32 	[%rd169], %f154;
	mul.wide.s32 	%rd170, %r180, 4;
	add.s64 	%rd171, %rd169, %rd170;
	ld.global.f32 	%f155, [%rd171+4];
	st.global.f32 	[%rd171], %f155;
	add.s64 	%rd172, %rd171, %rd170;
	ld.global.f32 	%f156, [%rd172+4];
	st.global.f32 	[%rd172], %f156;
	add.s64 	%rd173, %rd172, %rd170;
	ld.global.f32 	%f157, [%rd173+4];
	st.global.f32 	[%rd173], %f157;
	add.s64 	%rd174, %rd173, %rd170;
	ld.global.f32 	%f158, [%rd174+4];
	st.global.f32 	[%rd174], %f158;
	add.s64 	%rd175, %rd174, %rd170;
	ld.global.f32 	%f159, [%rd175+4];
	st.global.f32 	[%rd175], %f159;
	add.s64 	%rd176, %rd175, %rd170;
	ld.global.f32 	%f160, [%rd176+4];
	st.global.f32 	[%rd176], %f160;
	add.s64 	%rd177, %rd176, %rd170;
	ld.global.f32 	%f161, [%rd177+4];
	st.global.f32 	[%rd177], %f161;
	add.s32 	%r490, %r490, 8;
$L__BB0_92:
	ld.param.u32 	%r439, [_Z6cavityPfS_S_S_S_S_S_iiiiifffif_param_8];
	and.b32  	%r73, %r439, 7;
	setp.eq.s32 	%p91, %r73, 0;
	@%p91 bra 	$L__BB0_99;
	add.s32 	%r284, %r73, -1;
	setp.lt.u32 	%p92, %r284, 3;
	@%p92 bra 	$L__BB0_95;
	mul.lo.s32 	%r285, %r490, %r180;
	mul.wide.s32 	%rd178, %r285, 4;
	add.s64 	%rd179, %rd2, %rd178;
	ld.global.f32 	%f162, [%rd179+4];
	st.global.f32 	[%rd179], %f162;
	mul.wide.s32 	%rd180, %r180, 4;
	add.s64 	%rd181, %rd179, %rd180;
	ld.global.f32 	%f163, [%rd181+4];
	st.global.f32 	[%rd181], %f163;
	add.s64 	%rd182, %rd181, %rd180;
	ld.global.f32 	%f164, [%rd182+4];
	st.global.f32 	[%rd182], %f164;
	add.s64 	%rd183, %rd182, %rd180;
	ld.global.f32 	%f165, [%rd183+4];
	st.global.f32 	[%rd183], %f165;
	add.s32 	%r490, %r490, 4;
$L__BB0_95:
	ld.param.u32 	%r440, [_Z6cavityPfS_S_S_S_S_S_iiiiifffif_param_8];
	and.b32  	%r76, %r440, 3;
	setp.eq.s32 	%p93, %r76, 0;
	@%p93 bra 	$L__BB0_99;
	setp.eq.s32 	%p94, %r76, 1;
	mul.lo.s32 	%r286, %r490, %r180;
	mul.wide.s32 	%rd184, %r286, 4;
	add.s64 	%rd23, %rd2, %rd184;
	ld.global.f32 	%f166, [%rd23+4];
	st.global.f32 	[%rd23], %f166;
	@%p94 bra 	$L__BB0_99;
	ld.param.u32 	%r441, [_Z6cavityPfS_S_S_S_S_S_iiiiifffif_param_8];
	and.b32  	%r287, %r441, 3;
	setp.eq.s32 	%p95, %r287, 2;
	mul.wide.s32 	%rd24, %r180, 4;
	add.s64 	%rd25, %rd23, %rd24;
	ld.global.f32 	%f167, [%rd25+4];
	st.global.f32 	[%rd25], %f167;
	@%p95 bra 	$L__BB0_99;
	add.s64 	%rd185, %rd25, %rd24;
	ld.global.f32 	%f168, [%rd185+4];
	st.global.f32 	[%rd185], %f168;
$L__BB0_99:
	mul.lo.s32 	%r77, %r4, %r180;
	setp.lt.u32 	%p96, %r37, 7;
	mov.b32 	%r495, 0;
	@%p96 bra 	$L__BB0_102;
	mov.b32 	%r493, 0;
$L__BB0_101:
	.pragma "nounroll";
	ld.param.u32 	%r442, [_Z6cavityPfS_S_S_S_S_S_iiiiifffif_param_8];
	add.s32 	%r290, %r493, %r77;
	mul.wide.s32 	%rd186, %r290, 4;
	add.s64 	%rd187, %rd2, %rd186;
	mov.b32 	%r291, 0;
	st.global.u32 	[%rd187], %r291;
	st.global.u32 	[%rd187+4], %r291;
	st.global.u32 	[%rd187+8], %r291;
	st.global.u32 	[%rd187+12], %r291;
	st.global.u32 	[%rd187+16], %r291;
	st.global.u32 	[%rd187+20], %r291;
	st.global.u32 	[%rd187+24], %r291;
	st.global.u32 	[%rd187+28], %r291;
	add.s32 	%r493, %r493, 8;
	and.b32  	%r495, %r442, 2147483640;
	setp.ne.s32 	%p97, %r493, %r495;
	@%p97 bra 	$L__BB0_101;
$L__BB0_102:
	ld.param.u32 	%r443, [_Z6cavityPfS_S_S_S_S_S_iiiiifffif_param_8];
	and.b32  	%r84, %r443, 7;
	setp.eq.s32 	%p98, %r84, 0;
	@%p98 bra 	$L__BB0_110;
	add.s32 	%r292, %r84, -1;
	setp.lt.u32 	%p99, %r292, 3;
	@%p99 bra 	$L__BB0_105;
	add.s32 	%r293, %r495, %r77;
	mul.wide.s32 	%rd188, %r293, 4;
	add.s64 	%rd189, %rd2, %rd188;
	mov.b32 	%r294, 0;
	st.global.u32 	[%rd189], %r294;
	st.global.u32 	[%rd189+4], %r294;
	st.global.u32 	[%rd189+8], %r294;
	st.global.u32 	[%rd189+12], %r294;
	add.s32 	%r495, %r495, 4;
$L__BB0_105:
	ld.param.u32 	%r444, [_Z6cavityPfS_S_S_S_S_S_iiiiifffif_param_8];
	and.b32  	%r295, %r444, 3;
	setp.eq.s32 	%p100, %r295, 0;
	@%p100 bra 	$L__BB0_110;
	setp.eq.s32 	%p101, %r295, 1;
	@%p101 bra 	$L__BB0_108;
	add.s32 	%r296, %r495, %r77;
	mul.wide.s32 	%rd190, %r296, 4;
	add.s64 	%rd191, %rd2, %rd190;
	mov.b32 	%r297, 0;
	st.global.u32 	[%rd191], %r297;
	st.global.u32 	[%rd191+4], %r297;
	add.s32 	%r495, %r495, 2;
$L__BB0_108:
	ld.param.u32 	%r445, [_Z6cavityPfS_S_S_S_S_S_iiiiifffif_param_8];
	and.b32  	%r298, %r445, 1;
	setp.eq.b32 	%p102, %r298, 1;
	not.pred 	%p103, %p102;
	@%p103 bra 	$L__BB0_110;
	add.s32 	%r299, %r495, %r77;
	mul.wide.s32 	%rd192, %r299, 4;
	add.s64 	%rd193, %rd2, %rd192;
	mov.b32 	%r300, 0;
	st.global.u32 	[%rd193], %r300;
$L__BB0_110:
	ld.param.u32 	%r450, [_Z6cavityPfS_S_S_S_S_S_iiiiifffif_param_10];
	add.s32 	%r472, %r25, 1;
	setp.eq.s32 	%p104, %r25, %r450;
	@%p104 bra 	$L__BB0_22;
	bra.uni 	$L__BB0_10;
$L__BB0_111:
	.pragma "nounroll";
	mul.wide.u32 	%rd204, %r504, 4;
	add.s64 	%rd205, %rd5, %rd204;
	ld.global.f32 	%f200, [%rd205];
	add.s64 	%rd206, %rd14, %rd204;
	st.global.f32 	[%rd206], %f200;
	ld.global.f32 	%f201, [%rd205+4];
	st.global.f32 	[%rd206+4], %f201;
	ld.global.f32 	%f202, [%rd205+8];
	st.global.f32 	[%rd206+8], %f202;
	ld.global.f32 	%f203, [%rd205+12];
	st.global.f32 	[%rd206+12], %f203;
	ld.global.f32 	%f204, [%rd205+16];
	st.global.f32 	[%rd206+16], %f204;
	ld.global.f32 	%f205, [%rd205+20];
	st.global.f32 	[%rd206+20], %f205;
	ld.global.f32 	%f206, [%rd205+24];
	st.global.f32 	[%rd206+24], %f206;
	ld.global.f32 	%f207, [%rd205+28];
	st.global.f32 	[%rd206+28], %f207;
	ld.global.f32 	%f208, [%rd205+32];
	st.global.f32 	[%rd206+32], %f208;
	ld.global.f32 	%f209, [%rd205+36];
	st.global.f32 	[%rd206+36], %f209;
	ld.global.f32 	%f210, [%rd205+40];
	st.global.f32 	[%rd206+40], %f210;
	ld.global.f32 	%f211, [%rd205+44];
	st.global.f32 	[%rd206+44], %f211;
	ld.global.f32 	%f212, [%rd205+48];
	st.global.f32 	[%rd206+48], %f212;
	ld.global.f32 	%f213, [%rd205+52];
	st.global.f32 	[%rd206+52], %f213;
	ld.global.f32 	%f214, [%rd205+56];
	st.global.f32 	[%rd206+56], %f214;
	ld.global.f32 	%f215, [%rd205+60];
	st.global.f32 	[%rd206+60], %f215;
	add.s32 	%r504, %r504, 16;
	setp.eq.s32 	%p116, %r504, %r24;
	mov.u32 	%r502, %r24;
	@%p116 bra 	$L__BB0_112;
	bra.uni 	$L__BB0_111;
$L__BB0_112:
	ld.param.u32 	%r463, [_Z6cavityPfS_S_S_S_S_S_iiiiifffif_param_11];
	and.b32  	%r101, %r463, 15;
	setp.eq.s32 	%p117, %r101, 0;
	@%p117 bra 	$L__BB0_122;
	add.s32 	%r307, %r101, -1;
	setp.lt.u32 	%p118, %r307, 7;
	@%p118 bra 	$L__BB0_115;
	mul.wide.u32 	%rd207, %r502, 4;
	add.s64 	%rd208, %rd5, %rd207;
	ld.global.f32 	%f216, [%rd208];
	add.s64 	%rd209, %rd14, %rd207;
	st.global.f32 	[%rd209], %f216;
	ld.global.f32 	%f217, [%rd208+4];
	st.global.f32 	[%rd209+4], %f217;
	ld.global.f32 	%f218, [%rd208+8];
	st.global.f32 	[%rd209+8], %f218;
	ld.global.f32 	%f219, [%rd208+12];
	st.global.f32 	[%rd209+12], %f219;
	ld.global.f32 	%f220, [%rd208+16];
	st.global.f32 	[%rd209+16], %f220;
	ld.global.f32 	%f221, [%rd208+20];
	st.global.f32 	[%rd209+20], %f221;
	ld.global.f32 	%f222, [%rd208+24];
	st.global.f32 	[%rd209+24], %f222;
	ld.global.f32 	%f223, [%rd208+28];
	st.global.f32 	[%rd209+28], %f223;
	add.s32 	%r502, %r502, 8;
$L__BB0_115:
	ld.param.u32 	%r464, [_Z6cavityPfS_S_S_S_S_S_iiiiifffif_param_11];
	and.b32  	%r104, %r464, 7;
	setp.eq.s32 	%p119, %r104, 0;
	@%p119 bra 	$L__BB0_122;
	add.s32 	%r308, %r104, -1;
	setp.lt.u32 	%p120, %r308, 3;
	@%p120 bra 	$L__BB0_118;
	mul.wide.u32 	%rd210, %r502, 4;
	add.s64 	%rd211, %rd5, %rd210;
	ld.global.f32 	%f224, [%rd211];
	add.s64 	%rd212, %rd14, %rd210;
	st.global.f32 	[%rd212], %f224;
	ld.global.f32 	%f225, [%rd211+4];
	st.global.f32 	[%rd212+4], %f225;
	ld.global.f32 	%f226, [%rd211+8];
	st.global.f32 	[%rd212+8], %f226;
	ld.global.f32 	%f227, [%rd211+12];
	st.global.f32 	[%rd212+12], %f227;
	add.s32 	%r502, %r502, 4;
$L__BB0_118:
	setp.eq.s32 	%p121, %r91, 0;
	@%p121 bra 	$L__BB0_122;
	setp.eq.s32 	%p122, %r91, 1;
	mul.wide.u32 	%rd213, %r502, 4;
	add.s64 	%rd28, %rd5, %rd213;
	ld.global.f32 	%f228, [%rd28];
	add.s64 	%rd29, %rd14, %rd213;
	st.global.f32 	[%rd29], %f228;
	@%p122 bra 	$L__BB0_122;
	setp.eq.s32 	%p123, %r91, 2;
	ld.global.f32 	%f229, [%rd28+4];
	st.global.f32 	[%rd29+4], %f229;
	@%p123 bra 	$L__BB0_122;
	ld.global.f32 	%f230, [%rd28+8];
	st.global.f32 	[%rd29+8], %f230;
$L__BB0_122:
	ld.param.u32 	%r446, [_Z6cavityPfS_S_S_S_S_S_iiiiifffif_param_8];
	min.s32 	%r309, %r446, %r180;
	setp.lt.s32 	%p124, %r309, 3;
	@%p124 bra 	$L__BB0_127;
	ld.param.f32 	%f293, [_Z6cavityPfS_S_S_S_S_S_iiiiifffif_param_16];
	ld.param.f32 	%f291, [_Z6cavityPfS_S_S_S_S_S_iiiiifffif_param_14];
	ld.param.f32 	%f288, [_Z6cavityPfS_S_S_S_S_S_iiiiifffif_param_13];
	ld.param.f32 	%f284, [_Z6cavityPfS_S_S_S_S_S_iiiiifffif_param_12];
	setp.eq.s32 	%p125, %r2, 2146435072;
	setp.eq.s32 	%p126, %r3, 2146435072;
	setp.eq.f32 	%p127, %f284, 0f3F800000;
	setp.neu.f64 	%p128, %fd8, 0d7FF0000000000000;
	setp.nan.f32 	%p129, %f284, %f284;
	setp.eq.f32 	%p130, %f284, 0f00000000;
	setp.eq.f32 	%p131, %f288, 0f3F800000;
	setp.neu.f64 	%p132, %fd5, 0d7FF0000000000000;
	setp.nan.f32 	%p133, %f288, %f288;
	setp.eq.f32 	%p134, %f288, 0f00000000;
	{ // callseq 4, 0
	.param .b64 param0;
	st.param.f64 	[param0], %fd8;
	.param .b64 retval0;
	call.uni (retval0), 
	__internal_accurate_pow, 
	(
	param0
	);
	ld.param.f64 	%fd129, [retval0];
	} // callseq 4
	neg.f64 	%fd131, %fd129;
	selp.f64 	%fd132, %fd131, %fd129, %p2;
	{ // callseq 5, 0
	.param .b64 param0;
	st.param.f64 	[param0], %fd5;
	.param .b64 retval0;
	call.uni (retval0), 
	__internal_accurate_pow, 
	(
	param0
	);
	ld.param.f64 	%fd133, [retval0];
	} // callseq 5
	neg.f64 	%fd135, %fd133;
	selp.f64 	%fd136, %fd135, %fd133, %p1;
	selp.f64 	%fd137, %fd9, %fd132, %p130;
	selp.f64 	%fd138, %fd137, %fd10, %p128;
	cvt.f64.f32 	%fd139, %f284;
	mov.f64 	%fd140, 0d4000000000000000;
	add.rn.f64 	%fd141, %fd139, %fd140;
	selp.f64 	%fd142, %fd141, %fd138, %p129;
	selp.f64 	%fd143, %fd142, %fd137, %p126;
	selp.f64 	%fd144, 0d3FF0000000000000, %fd143, %p127;
	mul.f32 	%f231, %f291, %f293;
	cvt.f64.f32 	%fd145, %f231;
	div.rn.f64 	%fd30, %fd145, %fd144;
	selp.f64 	%fd146, %fd6, %fd136, %p134;
	selp.f64 	%fd147, %fd146, %fd7, %p132;
	cvt.f64.f32 	%fd148, %f288;
	add.rn.f64 	%fd149, %fd148, %fd140;
	selp.f64 	%fd150, %fd149, %fd147, %p133;
	selp.f64 	%fd151, %fd150, %fd146, %p125;
	selp.f64 	%fd152, 0d3FF0000000000000, %fd151, %p131;
	div.rn.f64 	%fd31, %fd145, %fd152;
	mov.b32 	%r505, 1;
$L__BB0_124:
	mul.lo.s32 	%r111, %r505, %r180;
	sub.s32 	%r112, %r111, %r180;
	add.s32 	%r505, %r505, 1;
	mov.b32 	%r506, 1;
$L__BB0_125:
	ld.param.f32 	%f292, [_Z6cavityPfS_S_S_S_S_S_iiiiifffif_param_14];
	ld.param.f32 	%f289, [_Z6cavityPfS_S_S_S_S_S_iiiiifffif_param_13];
	ld.param.f32 	%f285, [_Z6cavityPfS_S_S_S_S_S_iiiiifffif_param_12];
	add.s32 	%r312, %r506, %r111;
	mul.wide.u32 	%rd214, %r312, 4;
	add.s64 	%rd215, %rd1, %rd214;
	ld.global.f32 	%f232, [%rd215];
	mul.f32 	%f233, %f292, %f232;
	div.rn.f32 	%f234, %f233, %f285;
	mul.wide.s32 	%rd216, %r312, 4;
	add.s64 	%rd217, %rd1, %rd216;
	ld.global.f32 	%f235, [%rd217+-4];
	sub.f32 	%f236, %f232, %f235;
	mul.f32 	%f237, %f234, %f236;
	sub.f32 	%f238, %f232, %f237;
	div.rn.f32 	%f239, %f233, %f289;
	add.s32 	%r313, %r506, %r112;
	mul.wide.s32 	%rd218, %r313, 4;
	add.s64 	%rd219, %rd1, %rd218;
	ld.global.f32 	%f240, [%rd219];
	sub.f32 	%f241, %f232, %f240;
	mul.f32 	%f242, %f239, %f241;
	sub.f32 	%f243, %f238, %f242;
	add.s64 	%rd220, %rd2, %rd214;
	ld.global.f32 	%f244, [%rd220+4];
	add.s64 	%rd221, %rd2, %rd216;
	ld.global.f32 	%f245, [%rd221+-4];
	sub.f32 	%f246, %f244, %f245;
	mul.f32 	%f247, %f1, %f246;
	sub.f32 	%f248, %f243, %f247;
	cvt.f64.f32 	%fd153, %f248;
	ld.global.f32 	%f249, [%rd215+4];
	add.f32 	%f250, %f232, %f232;
	sub.f32 	%f251, %f249, %f250;
	add.f32 	%f252, %f235, %f251;
	cvt.f64.f32 	%fd154, %f252;
	fma.rn.f64 	%fd155, %fd30, %fd154, %fd153;
	add.s32 	%r314, %r312, %r180;
	mul.wide.u32 	%rd222, %r314, 4;
	add.s64 	%rd223, %rd1, %rd222;
	ld.global.f32 	%f253, [%rd223];
	sub.f32 	%f254, %f253, %f250;
	add.f32 	%f255, %f240, %f254;
	cvt.f64.f32 	%fd156, %f255;
	fma.rn.f64 	%fd157, %fd31, %fd156, %fd155;
	cvt.rn.f32.f64 	%f256, %fd157;
	add.s64 	%rd224, %rd6, %rd214;
	st.global.f32 	[%rd224], %f256;
	add.s64 	%rd225, %rd14, %rd214;
	ld.global.f32 	%f257, [%rd225];
	mul.f32 	%f258, %f292, %f257;
	div.rn.f32 	%f259, %f258, %f285;
	add.s64 	%rd226, %rd14, %rd216;
	ld.global.f32 	%f260, [%rd226+-4];
	sub.f32 	%f261, %f257, %f260;
	mul.f32 	%f262, %f259, %f261;
	sub.f32 	%f263, %f257, %f262;
	div.rn.f32 	%f264, %f258, %f289;
	add.s64 	%rd227, %rd14, %rd218;
	ld.global.f32 	%f265, [%rd227];
	sub.f32 	%f266, %f257, %f265;
	mul.f32 	%f267, %f264, %f266;
	sub.f32 	%f268, %f263, %f267;
	add.s64 	%rd228, %rd2, %rd222;
	ld.global.f32 	%f269, [%rd228];
	add.s64 	%rd229, %rd2, %rd218;
	ld.global.f32 	%f270, [%rd229];
	sub.f32 	%f271, %f269, %f270;
	mul.f32 	%f272, %f1, %f271;
	sub.f32 	%f273, %f268, %f272;
	cvt.f64.f32 	%fd158, %f273;
	ld.global.f32 	%f274, [%rd225+4];
	add.f32 	%f275, %f257, %f257;
	sub.f32 	%f276, %f274, %f275;
	add.f32 	%f277, %f260, %f276;
	cvt.f64.f32 	%fd159, %f277;
	fma.rn.f64 	%fd160, %fd30, %fd159, %fd158;
	add.s64 	%rd230, %rd14, %rd222;
	ld.global.f32 	%f278, [%rd230];
	sub.f32 	%f279, %f278, %f275;
	add.f32 	%f280, %f265, %f279;
	cvt.f64.f32 	%fd161, %f280;
	fma.rn.f64 	%fd162, %fd31, %fd161, %fd160;
	cvt.rn.f32.f64 	%f281, %fd162;
	add.s64 	%rd231, %rd5, %rd214;
	st.global.f32 	[%rd231], %f281;
	add.s32 	%r506, %r506, 1;
	setp.ne.s32 	%p135, %r506, %r4;
	@%p135 bra 	$L__BB0_125;
	ld.param.u32 	%r447, [_Z6cavityPfS_S_S_S_S_S_iiiiifffif_param_8];
	add.s32 	%r315, %r447, -1;
	setp.eq.s32 	%p136, %r505, %r315;
	@%p136 bra 	$L__BB0_127;
	bra.uni 	$L__BB0_124;
$L__BB0_127:
	setp.lt.s32 	%p137, %r180, 1;
	@%p137 bra 	$L__BB0_220;
	and.b32  	%r109, %r180, 2147483632;
	setp.lt.u32 	%p138, %r4, 15;
	mov.b32 	%r508, 0;
	@%p138 bra 	$L__BB0_131;
	mov.b32 	%r510, 0;
$L__BB0_130:
	.pragma "nounroll";
	mul.wide.u32 	%rd232, %r510, 4;
	add.s64 	%rd233, %rd6, %rd232;
	mov.b32 	%r318, 0;
	st.global.u32 	[%rd233], %r318;
	st.global.u32 	[%rd233+4], %r318;
	st.global.u32 	[%rd233+8], %r318;
	st.global.u32 	[%rd233+12], %r318;
	st.global.u32 	[%rd233+16], %r318;
	st.global.u32 	[%rd233+20], %r318;
	st.global.u32 	[%rd233+24], %r318;
	st.global.u32 	[%rd233+28], %r318;
	st.global.u32 	[%rd233+32], %r318;
	st.global.u32 	[%rd233+36], %r318;
	st.global.u32 	[%rd233+40], %r318;
	st.global.u32 	[%rd233+44], %r318;
	st.global.u32 	[%rd233+48], %r318;
	st.global.u32 	[%rd233+52], %r318;
	st.global.u32 	[%rd233+56], %r318;
	st.global.u32 	[%rd233+60], %r318;
	add.s32 	%r510, %r510, 16;
	setp.eq.s32 	%p139, %r510, %r109;
	mov.u32 	%r508, %r109;
	@%p139 bra 	$L__BB0_131;
	bra.uni 	$L__BB0_130;
$L__BB0_131:
	and.b32  	%r117, %r180, 3;
	and.b32  	%r118, %r180, 7;
	and.b32  	%r119, %r180, 15;
	setp.eq.s32 	%p140, %r119, 0;
	@%p140 bra 	$L__BB0_141;
	add.s32 	%r319, %r119, -1;
	setp.lt.u32 	%p141, %r319, 7;
	@%p141 bra 	$L__BB0_134;
	mul.wide.u32 	%rd234, %r508, 4;
	add.s64 	%rd235, %rd6, %rd234;
	mov.b32 	%r320, 0;
	st.global.u32 	[%rd235], %r320;
	st.global.u32 	[%rd235+4], %r320;
	st.global.u32 	[%rd235+8], %r320;
	st.global.u32 	[%rd235+12], %r320;
	st.global.u32 	[%rd235+16], %r320;
	st.global.u32 	[%rd235+20], %r320;
	st.global.u32 	[%rd235+24], %r320;
	st.global.u32 	[%rd235+28], %r320;
	add.s32 	%r508, %r508, 8;
$L__BB0_134:
	setp.eq.s32 	%p142, %r118, 0;
	@%p142 bra 	$L__BB0_141;
	add.s32 	%r321, %r118, -1;
	setp.lt.u32 	%p143, %r321, 3;
	@%p143 bra 	$L__BB0_137;
	mul.wide.u32 	%rd236, %r508, 4;
	add.s64 	%rd237, %rd6, %rd236;
	mov.b32 	%r322, 0;
	st.global.u32 	[%rd237], %r322;
	st.global.u32 	[%rd237+4], %r322;
	st.global.u32 	[%rd237+8], %r322;
	st.global.u32 	[%rd237+12], %r322;
	add.s32 	%r508, %r508, 4;
$L__BB0_137:
	setp.eq.s32 	%p144, %r117, 0;
	@%p144 bra 	$L__BB0_141;
	setp.eq.s32 	%p145, %r117, 1;
	mul.wide.u32 	%rd238, %r508, 4;
	add.s64 	%rd30, %rd6, %rd238;
	mov.b32 	%r323, 0;
	st.global.u32 	[%rd30], %r323;
	@%p145 bra 	$L__BB0_141;
	setp.eq.s32 	%p146, %r117, 2;
	mov.b32 	%r324, 0;
	st.global.u32 	[%rd30+4], %r324;
	@%p146 bra 	$L__BB0_141;
	mov.b32 	%r325, 0;
	st.global.u32 	[%rd30+8], %r325;
$L__BB0_141:
	and.b32  	%r124, %r180, 2147483640;
	setp.lt.u32 	%p147, %r4, 7;
	mov.b32 	%r512, 0;
	@%p147 bra 	$L__BB0_144;
	mov.b32 	%r514, 0;
$L__BB0_143:
	.pragma "nounroll";
	mul.lo.s32 	%r328, %r514, %r180;
	mul.wide.u32 	%rd239, %r328, 4;
	add.s64 	%rd240, %rd6, %rd239;
	mov.b32 	%r329, 0;
	st.global.u32 	[%rd240], %r329;
	add.s32 	%r330, %r328, %r180;
	mul.wide.u32 	%rd241, %r330, 4;
	add.s64 	%rd242, %rd6, %rd241;
	st.global.u32 	[%rd242], %r329;
	add.s32 	%r331, %r330, %r180;
	mul.wide.u32 	%rd243, %r331, 4;
	add.s64 	%rd244, %rd6, %rd243;
	st.global.u32 	[%rd244], %r329;
	add.s32 	%r332, %r331, %r180;
	mul.wide.u32 	%rd245, %r332, 4;
	add.s64 	%rd246, %rd6, %rd245;
	st.global.u32 	[%rd246], %r329;
	add.s32 	%r333, %r332, %r180;
	mul.wide.u32 	%rd247, %r333, 4;
	add.s64 	%rd248, %rd6, %rd247;
	st.global.u32 	[%rd248], %r329;
	add.s32 	%r334, %r333, %r180;
	mul.wide.u32 	%rd249, %r334, 4;
	add.s64 	%rd250, %rd6, %rd249;
	st.global.u32 	[%rd250], %r329;
	add.s32 	%r335, %r334, %r180;
	mul.wide.u32 	%rd251, %r335, 4;
	add.s64 	%rd252, %rd6, %rd251;
	st.global.u32 	[%rd252], %r329;
	add.s32 	%r336, %r335, %r180;
	mul.wide.u32 	%rd253, %r336, 4;
	add.s64 	%rd254, %rd6, %rd253;
	st.global.u32 	[%rd254], %r329;
	add.s32 	%r514, %r514, 8;
	setp.eq.s32 	%p148, %r514, %r124;
	mov.u32 	%r512, %r124;
	@%p148 bra 	$L__BB0_144;
	bra.uni 	$L__BB0_143;
$L__BB0_144:
	and.b32  	%r128, %r180, 1;
	setp.eq.s32 	%p149, %r118, 0;
	@%p149 bra 	$L__BB0_152;
	add.s32 	%r337, %r118, -1;
	setp.lt.u32 	%p150, %r337, 3;
	@%p150 bra 	$L__BB0_147;
	mul.lo.s32 	%r338, %r512, %r180;
	mul.wide.u32 	%rd255, %r338, 4;
	add.s64 	%rd256, %rd6, %rd255;
	mov.b32 	%r339, 0;
	st.global.u32 	[%rd256], %r339;
	add.s32 	%r340, %r338, %r180;
	mul.wide.u32 	%rd257, %r340, 4;
	add.s64 	%rd258, %rd6, %rd257;
	st.global.u32 	[%rd258], %r339;
	add.s32 	%r341, %r340, %r180;
	mul.wide.u32 	%rd259, %r341, 4;
	add.s64 	%rd260, %rd6, %rd259;
	st.global.u32 	[%rd260], %r339;
	add.s32 	%r342, %r341, %r180;
	mul.wide.u32 	%rd261, %r342, 4;
	add.s64 	%rd262, %rd6, %rd261;
	st.global.u32 	[%rd262], %r339;
	add.s32 	%r512, %r512, 4;
$L__BB0_147:
	setp.eq.s32 	%p151, %r117, 0;
	@%p151 bra 	$L__BB0_152;
	setp.eq.s32 	%p152, %r117, 1;
	@%p152 bra 	$L__BB0_150;
	mul.lo.s32 	%r343, %r512, %r180;
	mul.wide.u32 	%rd263, %r343, 4;
	add.s64 	%rd264, %rd6, %rd263;
	mov.b32 	%r344, 0;
	st.global.u32 	[%rd264], %r344;
	add.s32 	%r345, %r343, %r180;
	mul.wide.u32 	%rd265, %r345, 4;
	add.s64 	%rd266, %rd6, %rd265;
	st.global.u32 	[%rd266], %r344;
	add.s32 	%r512, %r512, 2;
$L__BB0_150:
	setp.eq.s32 	%p153, %r128, 0;
	@%p153 bra 	$L__BB0_152;
	mul.lo.s32 	%r346, %r512, %r180;
	mul.wide.u32 	%rd267, %r346, 4;
	add.s64 	%rd268, %rd6, %rd267;
	mov.b32 	%r347, 0;
	st.global.u32 	[%rd268], %r347;
$L__BB0_152:
	mul.wide.u32 	%rd31, %r180, 4;
	setp.lt.u32 	%p154, %r4, 7;
	mov.b32 	%r516, 0;
	@%p154 bra 	$L__BB0_155;
	mov.b32 	%r518, 0;
$L__BB0_154:
	.pragma "nounroll";
	mad.lo.s32 	%r350, %r518, %r180, %r4;
	mul.wide.s32 	%rd269, %r350, 4;
	add.s64 	%rd270, %rd6, %rd269;
	mov.b32 	%r351, 0;
	st.global.u32 	[%rd270], %r351;
	add.s64 	%rd271, %rd270, %rd31;
	st.global.u32 	[%rd271], %r351;
	add.s64 	%rd272, %rd271, %rd31;
	st.global.u32 	[%rd272], %r351;
	add.s64 	%rd273, %rd272, %rd31;
	st.global.u32 	[%rd273], %r351;
	add.s64 	%rd274, %rd273, %rd31;
	st.global.u32 	[%rd274], %r351;
	add.s64 	%rd275, %rd274, %rd31;
	st.global.u32 	[%rd275], %r351;
	add.s64 	%rd276, %rd275, %rd31;
	st.global.u32 	[%rd276], %r351;
	add.s64 	%rd277, %rd276, %rd31;
	st.global.u32 	[%rd277], %r351;
	add.s32 	%r518, %r518, 8;
	setp.eq.s32 	%p155, %r518, %r124;
	mov.u32 	%r516, %r124;
	@%p155 bra 	$L__BB0_155;
	bra.uni 	$L__BB0_154;
$L__BB0_155:
	setp.eq.s32 	%p156, %r118, 0;
	@%p156 bra 	$L__BB0_163;
	add.s32 	%r352, %r118, -1;
	setp.lt.u32 	%p157, %r352, 3;
	@%p157 bra 	$L__BB0_158;
	mad.lo.s32 	%r353, %r516, %r180, %r4;
	mul.wide.s32 	%rd278, %r353, 4;
	add.s64 	%rd279, %rd6, %rd278;
	mov.b32 	%r354, 0;
	st.global.u32 	[%rd279], %r354;
	add.s64 	%rd280, %rd279, %rd31;
	st.global.u32 	[%rd280], %r354;
	add.s64 	%rd281, %rd280, %rd31;
	st.global.u32 	[%rd281], %r354;
	add.s64 	%rd282, %rd281, %rd31;
	st.global.u32 	[%rd282], %r354;
	add.s32 	%r516, %r516, 4;
$L__BB0_158:
	setp.eq.s32 	%p158, %r117, 0;
	@%p158 bra 	$L__BB0_163;
	setp.eq.s32 	%p159, %r117, 1;
	@%p159 bra 	$L__BB0_161;
	mad.lo.s32 	%r355, %r516, %r180, %r4;
	mul.wide.s32 	%rd283, %r355, 4;
	add.s64 	%rd284, %rd6, %rd283;
	mov.b32 	%r356, 0;
	st.global.u32 	[%rd284], %r356;
	add.s64 	%rd285, %rd284, %rd31;
	st.global.u32 	[%rd285], %r356;
	add.s32 	%r516, %r516, 2;
$L__BB0_161:
	setp.eq.s32 	%p160, %r128, 0;
	@%p160 bra 	$L__BB0_163;
	mad.lo.s32 	%r357, %r516, %r180, %r4;
	mul.wide.s32 	%rd286, %r357, 4;
	add.s64 	%rd287, %rd6, %rd286;
	mov.b32 	%r358, 0;
	st.global.u32 	[%rd287], %r358;
$L__BB0_163:
	mul.lo.s32 	%r140, %r4, %r180;
	setp.lt.u32 	%p161, %r4, 7;
	mov.b32 	%r520, 0;
	@%p161 bra 	$L__BB0_166;
	mov.b32 	%r522, 0;
$L__BB0_165:
	.pragma "nounroll";
	add.s32 	%r361, %r522, %r140;
	mul.wide.s32 	%rd288, %r361, 4;
	add.s64 	%rd289, %rd6, %rd288;
	mov.b32 	%r362, 1065353216;
	st.global.u32 	[%rd289], %r362;
	st.global.u32 	[%rd289+4], %r362;
	st.global.u32 	[%rd289+8], %r362;
	st.global.u32 	[%rd289+12], %r362;
	st.global.u32 	[%rd289+16], %r362;
	st.global.u32 	[%rd289+20], %r362;
	st.global.u32 	[%rd289+24], %r362;
	st.global.u32 	[%rd289+28], %r362;
	add.s32 	%r522, %r522, 8;
	setp.eq.s32 	%p162, %r522, %r124;
	mov.u32 	%r520, %r124;
	@%p162 bra 	$L__BB0_166;
	bra.uni 	$L__BB0_165;
$L__BB0_166:
	setp.eq.s32 	%p163, %r118, 0;
	@%p163 bra 	$L__BB0_174;
	add.s32 	%r363, %r118, -1;
	setp.lt.u32 	%p164, %r363, 3;
	@%p164 bra 	$L__BB0_169;
	add.s32 	%r364, %r520, %r140;
	mul.wide.s32 	%rd290, %r364, 4;
	add.s64 	%rd291, %rd6, %rd290;
	mov.b32 	%r365, 1065353216;
	st.global.u32 	[%rd291], %r365;
	st.global.u32 	[%rd291+4], %r365;
	st.global.u32 	[%rd291+8], %r365;
	st.global.u32 	[%rd291+12], %r365;
	add.s32 	%r520, %r520, 4;
$L__BB0_169:
	setp.eq.s32 	%p165, %r117, 0;
	@%p165 bra 	$L__BB0_174;
	setp.eq.s32 	%p166, %r117, 1;
	@%p166 bra 	$L__BB0_172;
	add.s32 	%r366, %r520, %r140;
	mul.wide.s32 	%rd292, %r366, 4;
	add.s64 	%rd293, %rd6, %rd292;
	mov.b32 	%r367, 1065353216;
	st.global.u32 	[%rd293], %r367;
	st.global.u32 	[%rd293+4], %r367;
	add.s32 	%r520, %r520, 2;
$L__BB0_172:
	setp.eq.s32 	%p167, %r128, 0;
	@%p167 bra 	$L__BB0_174;
	add.s32 	%r368, %r520, %r140;
	mul.wide.s32 	%rd294, %r368, 4;
	add.s64 	%rd295, %rd6, %rd294;
	mov.b32 	%r369, 1065353216;
	st.global.u32 	[%rd295], %r369;
$L__BB0_174:
	setp.lt.u32 	%p168, %r4, 15;
	mov.b32 	%r524, 0;
	@%p168 bra 	$L__BB0_177;
	mov.b32 	%r526, 0;
$L__BB0_176:
	.pragma "nounroll";
	mul.wide.u32 	%rd296, %r526, 4;
	add.s64 	%rd297, %rd5, %rd296;
	mov.b32 	%r372, 0;
	st.global.u32 	[%rd297], %r372;
	st.global.u32 	[%rd297+4], %r372;
	st.global.u32 	[%rd297+8], %r372;
	st.global.u32 	[%rd297+12], %r372;
	st.global.u32 	[%rd297+16], %r372;
	st.global.u32 	[%rd297+20], %r372;
	st.global.u32 	[%rd297+24], %r372;
	st.global.u32 	[%rd297+28], %r372;
	st.global.u32 	[%rd297+32], %r372;
	st.global.u32 	[%rd297+36], %r372;
	st.global.u32 	[%rd297+40], %r372;
	st.global.u32 	[%rd297+44], %r372;
	st.global.u32 	[%rd297+48], %r372;
	st.global.u32 	[%rd297+52], %r372;
	st.global.u32 	[%rd297+56], %r372;
	st.global.u32 	[%rd297+60], %r372;
	add.s32 	%r526, %r526, 16;
	setp.eq.s32 	%p169, %r526, %r109;
	mov.u32 	%r524, %r109;
	@%p169 bra 	$L__BB0_177;
	bra.uni 	$L__BB0_176;
$L__BB0_177:
	setp.eq.s32 	%p170, %r119, 0;
	@%p170 bra 	$L__BB0_187;
	add.s32 	%r373, %r119, -1;
	setp.lt.u32 	%p171, %r373, 7;
	@%p171 bra 	$L__BB0_180;
	mul.wide.u32 	%rd298, %r524, 4;
	add.s64 	%rd299, %rd5, %rd298;
	mov.b32 	%r374, 0;
	st.global.u32 	[%rd299], %r374;
	st.global.u32 	[%rd299+4], %r374;
	st.global.u32 	[%rd299+8], %r374;
	st.global.u32 	[%rd299+12], %r374;
	st.global.u32 	[%rd299+16], %r374;
	st.global.u32 	[%rd299+20], %r374;
	st.global.u32 	[%rd299+24], %r374;
	st.global.u32 	[%rd299+28], %r374;
	add.s32 	%r524, %r524, 8;
$L__BB0_180:
	setp.eq.s32 	%p172, %r118, 0;
	@%p172 bra 	$L__BB0_187;
	add.s32 	%r375, %r118, -1;
	setp.lt.u32 	%p173, %r375, 3;
	@%p173 bra 	$L__BB0_183;
	mul.wide.u32 	%rd300, %r524, 4;
	add.s64 	%rd301, %rd5, %rd300;
	mov.b32 	%r376, 0;
	st.global.u32 	[%rd301], %r376;
	st.global.u32 	[%rd301+4], %r376;
	st.global.u32 	[%rd301+8], %r376;
	st.global.u32 	[%rd301+12], %r376;
	add.s32 	%r524, %r524, 4;
$L__BB0_183:
	setp.eq.s32 	%p174, %r117, 0;
	@%p174 bra 	$L__BB0_187;
	setp.eq.s32 	%p175, %r117, 1;
	mul.wide.u32 	%rd302, %r524, 4;
	add.s64 	%rd32, %rd5, %rd302;
	mov.b32 	%r377, 0;
	st.global.u32 	[%rd32], %r377;
	@%p175 bra 	$L__BB0_187;
	setp.eq.s32 	%p176, %r117, 2;
	mov.b32 	%r378, 0;
	st.global.u32 	[%rd32+4], %r378;
	@%p176 bra 	$L__BB0_187;
	mov.b32 	%r379, 0;
	st.global.u32 	[%rd32+8], %r379;
$L__BB0_187:
	setp.lt.u32 	%p177, %r4, 7;
	mov.b32 	%r528, 0;
	@%p177 bra 	$L__BB0_190;
	mov.b32 	%r530, 0;
$L__BB0_189:
	.pragma "nounroll";
	add.s32 	%r382, %r530, %r140;
	mul.wide.s32 	%rd303, %r382, 4;
	add.s64 	%rd304, %rd5, %rd303;
	mov.b32 	%r383, 0;
	st.global.u32 	[%rd304], %r383;
	st.global.u32 	[%rd304+4], %r383;
	st.global.u32 	[%rd304+8], %r383;
	st.global.u32 	[%rd304+12], %r383;
	st.global.u32 	[%rd304+16], %r383;
	st.global.u32 	[%rd304+20], %r383;
	st.global.u32 	[%rd304+24], %r383;
	st.global.u32 	[%rd304+28], %r383;
	add.s32 	%r530, %r530, 8;
	setp.eq.s32 	%p178, %r530, %r124;
	mov.u32 	%r528, %r124;
	@%p178 bra 	$L__BB0_190;
	bra.uni 	$L__BB0_189;
$L__BB0_190:
	setp.eq.s32 	%p179, %r118, 0;
	@%p179 bra 	$L__BB0_198;
	add.s32 	%r384, %r118, -1;
	setp.lt.u32 	%p180, %r384, 3;
	@%p180 bra 	$L__BB0_193;
	add.s32 	%r385, %r528, %r140;
	mul.wide.s32 	%rd305, %r385, 4;
	add.s64 	%rd306, %rd5, %rd305;
	mov.b32 	%r386, 0;
	st.global.u32 	[%rd306], %r386;
	st.global.u32 	[%rd306+4], %r386;
	st.global.u32 	[%rd306+8], %r386;
	st.global.u32 	[%rd306+12], %r386;
	add.s32 	%r528, %r528, 4;
$L__BB0_193:
	setp.eq.s32 	%p181, %r117, 0;
	@%p181 bra 	$L__BB0_198;
	setp.eq.s32 	%p182, %r117, 1;
	@%p182 bra 	$L__BB0_196;
	add.s32 	%r387, %r528, %r140;
	mul.wide.s32 	%rd307, %r387, 4;
	add.s64 	%rd308, %rd5, %rd307;
	mov.b32 	%r388, 0;
	st.global.u32 	[%rd308], %r388;
	st.global.u32 	[%rd308+4], %r388;
	add.s32 	%r528, %r528, 2;
$L__BB0_196:
	setp.eq.s32 	%p183, %r128, 0;
	@%p183 bra 	$L__BB0_198;
	add.s32 	%r389, %r528, %r140;
	mul.wide.s32 	%rd309, %r389, 4;
	add.s64 	%rd310, %rd5, %rd309;
	mov.b32 	%r390, 0;
	st.global.u32 	[%rd310], %r390;
$L__BB0_198:
	setp.lt.u32 	%p184, %r4, 7;
	mov.b32 	%r532, 0;
	@%p184 bra 	$L__BB0_201;
	mov.b32 	%r534, 0;
$L__BB0_200:
	.pragma "nounroll";
	mul.lo.s32 	%r393, %r534, %r180;
	mul.wide.u32 	%rd311, %r393, 4;
	add.s64 	%rd312, %rd5, %rd311;
	mov.b32 	%r394, 0;
	st.global.u32 	[%rd312], %r394;
	add.s32 	%r395, %r393, %r180;
	mul.wide.u32 	%rd313, %r395, 4;
	add.s64 	%rd314, %rd5, %rd313;
	st.global.u32 	[%rd314], %r394;
	add.s32 	%r396, %r395, %r180;
	mul.wide.u32 	%rd315, %r396, 4;
	add.s64 	%rd316, %rd5, %rd315;
	st.global.u32 	[%rd316], %r394;
	add.s32 	%r397, %r396, %r180;
	mul.wide.u32 	%rd317, %r397, 4;
	add.s64 	%rd318, %rd5, %rd317;
	st.global.u32 	[%rd318], %r394;
	add.s32 	%r398, %r397, %r180;
	mul.wide.u32 	%rd319, %r398, 4;
	add.s64 	%rd320, %rd5, %rd319;
	st.global.u32 	[%rd320], %r394;
	add.s32 	%r399, %r398, %r180;
	mul.wide.u32 	%rd321, %r399, 4;
	add.s64 	%rd322, %rd5, %rd321;
	st.global.u32 	[%rd322], %r394;
	add.s32 	%r400, %r399, %r180;
	mul.wide.u32 	%rd323, %r400, 4;
	add.s64 	%rd324, %rd5, %rd323;
	st.global.u32 	[%rd324], %r394;
	add.s32 	%r401, %r400, %r180;
	mul.wide.u32 	%rd325, %r401, 4;
	add.s64 	%rd326, %rd5, %rd325;
	st.global.u32 	[%rd326], %r394;
	add.s32 	%r534, %r534, 8;
	setp.eq.s32 	%p185, %r534, %r124;
	mov.u32 	%r532, %r124;
	@%p185 bra 	$L__BB0_201;
	bra.uni 	$L__BB0_200;
$L__BB0_201:
	setp.eq.s32 	%p186, %r118, 0;
	@%p186 bra 	$L__BB0_209;
	add.s32 	%r402, %r118, -1;
	setp.lt.u32 	%p187, %r402, 3;
	@%p187 bra 	$L__BB0_204;
	mul.lo.s32 	%r403, %r532, %r180;
	mul.wide.u32 	%rd327, %r403, 4;
	add.s64 	%rd328, %rd5, %rd327;
	mov.b32 	%r404, 0;
	st.global.u32 	[%rd328], %r404;
	add.s32 	%r405, %r403, %r180;
	mul.wide.u32 	%rd329, %r405, 4;
	add.s64 	%rd330, %rd5, %rd329;
	st.global.u32 	[%rd330], %r404;
	add.s32 	%r406, %r405, %r180;
	mul.wide.u32 	%rd331, %r406, 4;
	add.s64 	%rd332, %rd5, %rd331;
	st.global.u32 	[%rd332], %r404;
	add.s32 	%r407, %r406, %r180;
	mul.wide.u32 	%rd333, %r407, 4;
	add.s64 	%rd334, %rd5, %rd333;
	st.global.u32 	[%rd334], %r404;
	add.s32 	%r532, %r532, 4;
$L__BB0_204:
	setp.eq.s32 	%p188, %r117, 0;
	@%p188 bra 	$L__BB0_209;
	setp.eq.s32 	%p189, %r117, 1;
	@%p189 bra 	$L__BB0_207;
	mul.lo.s32 	%r408, %r532, %r180;
	mul.wide.u32 	%rd335, %r408, 4;
	add.s64 	%rd336, %rd5, %rd335;
	mov.b32 	%r409, 0;
	st.global.u32 	[%rd336], %r409;
	add.s32 	%r410, %r408, %r180;
	mul.wide.u32 	%rd337, %r410, 4;
	add.s64 	%rd338, %rd5, %rd337;
	st.global.u32 	[%rd338], %r409;
	add.s32 	%r532, %r532, 2;
$L__BB0_207:
	setp.eq.s32 	%p190, %r128, 0;
	@%p190 bra 	$L__BB0_209;
	mul.lo.s32 	%r411, %r532, %r180;
	mul.wide.u32 	%rd339, %r411, 4;
	add.s64 	%rd340, %rd5, %rd339;
	mov.b32 	%r412, 0;
	st.global.u32 	[%rd340], %r412;
$L__BB0_209:
	setp.lt.u32 	%p191, %r4, 7;
	mov.b32 	%r537, 0;
	@%p191 bra 	$L__BB0_212;
	mov.b32 	%r535, 0;
$L__BB0_211:
	.pragma "nounroll";
	mad.lo.s32 	%r415, %r535, %r180, %r4;
	mul.wide.s32 	%rd341, %r415, 4;
	add.s64 	%rd342, %rd5, %rd341;
	mov.b32 	%r416, 0;
	st.global.u32 	[%rd342], %r416;
	add.s64 	%rd343, %rd342, %rd31;
	st.global.u32 	[%rd343], %r416;
	add.s64 	%rd344, %rd343, %rd31;
	st.global.u32 	[%rd344], %r416;
	add.s64 	%rd345, %rd344, %rd31;
	st.global.u32 	[%rd345], %r416;
	add.s64 	%rd346, %rd345, %rd31;
	st.global.u32 	[%rd346], %r416;
	add.s64 	%rd347, %rd346, %rd31;
	st.global.u32 	[%rd347], %r416;
	add.s64 	%rd348, %rd347, %rd31;
	st.global.u32 	[%rd348], %r416;
	add.s64 	%rd349, %rd348, %rd31;
	st.global.u32 	[%rd349], %r416;
	add.s32 	%r535, %r535, 8;
	setp.ne.s32 	%p192, %r535, %r124;
	mov.u32 	%r537, %r124;
	@%p192 bra 	$L__BB0_211;
$L__BB0_212:
	setp.eq.s32 	%p193, %r118, 0;
	@%p193 bra 	$L__BB0_220;
	add.s32 	%r417, %r118, -1;
	setp.lt.u32 	%p194, %r417, 3;
	@%p194 bra 	$L__BB0_215;
	mad.lo.s32 	%r418, %r537, %r180, %r4;
	mul.wide.s32 	%rd350, %r418, 4;
	add.s64 	%rd351, %rd5, %rd350;
	mov.b32 	%r419, 0;
	st.global.u32 	[%rd351], %r419;
	add.s64 	%rd352, %rd351, %rd31;
	st.global.u32 	[%rd352], %r419;
	add.s64 	%rd353, %rd352, %rd31;
	st.global.u32 	[%rd353], %r419;
	add.s64 	%rd354, %rd353, %rd31;
	st.global.u32 	[%rd354], %r419;
	add.s32 	%r537, %r537, 4;
$L__BB0_215:
	setp.eq.s32 	%p195, %r117, 0;
	@%p195 bra 	$L__BB0_220;
	setp.eq.s32 	%p196, %r117, 1;
	@%p196 bra 	$L__BB0_218;
	mad.lo.s32 	%r420, %r537, %r180, %r4;
	mul.wide.s32 	%rd355, %r420, 4;
	add.s64 	%rd356, %rd5, %rd355;
	mov.b32 	%r421, 0;
	st.global.u32 	[%rd356], %r421;
	add.s64 	%rd357, %rd356, %rd31;
	st.global.u32 	[%rd357], %r421;
	add.s32 	%r537, %r537, 2;
$L__BB0_218:
	setp.eq.s32 	%p197, %r128, 0;
	@%p197 bra 	$L__BB0_220;
	mad.lo.s32 	%r422, %r537, %r180, %r4;
	mul.wide.s32 	%rd358, %r422, 4;
	add.s64 	%rd359, %rd5, %rd358;
	mov.b32 	%r423, 0;
	st.global.u32 	[%rd359], %r423;
$L__BB0_220:
	ld.param.u32 	%r448, [_Z6cavityPfS_S_S_S_S_S_iiiiifffif_param_9];
	add.s32 	%r466, %r6, 1;
	setp.ne.s32 	%p198, %r6, %r448;
	@%p198 bra 	$L__BB0_2;
$L__BB0_221:
	ret;

}
.func  (.param .b64 func_retval0) __internal_accurate_pow(
	.param .b64 __internal_accurate_pow_param_0
)
{
	.reg .pred 	%p<8>;
	.reg .b32 	%r<49>;
	.reg .b32 	%f<3>;
	.reg .b64 	%fd<109>;

	ld.param.f64 	%fd10, [__internal_accurate_pow_param_0];
	{
	.reg .b32 %temp; 
	mov.b64 	{%temp, %r46}, %fd10;
	}
	{
	.reg .b32 %temp; 
	mov.b64 	{%r45, %temp}, %fd10;
	}
	shr.u32 	%r47, %r46, 20;
	setp.gt.u32 	%p1, %r46, 1048575;
	@%p1 bra 	$L__BB1_2;
	mul.f64 	%fd11, %fd10, 0d4350000000000000;
	{
	.reg .b32 %temp; 
	mov.b64 	{%temp, %r46}, %fd11;
	}
	{
	.reg .b32 %temp; 
	mov.b64 	{%r45, %temp}, %fd11;
	}
	shr.u32 	%r16, %r46, 20;
	add.s32 	%r47, %r16, -54;
$L__BB1_2:
	add.s32 	%r48, %r47, -1023;
	and.b32  	%r17, %r46, -2146435073;
	or.b32  	%r18, %r17, 1072693248;
	mov.b64 	%fd107, {%r45, %r18};
	setp.lt.u32 	%p2, %r18, 1073127583;
	@%p2 bra 	$L__BB1_4;
	{
	.reg .b32 %temp; 
	mov.b64 	{%r19, %temp}, %fd107;
	}
	{
	.reg .b32 %temp; 
	mov.b64 	{%temp, %r20}, %fd107;
	}
	add.s32 	%r21, %r20, -1048576;
	mov.b64 	%fd107, {%r19, %r21};
	add.s32 	%r48, %r47, -1022;
$L__BB1_4:
	add.f64 	%fd12, %fd107, 0dBFF0000000000000;
	add.f64 	%fd13, %fd107, 0d3FF0000000000000;
	rcp.approx.ftz.f64 	%fd14, %fd13;
	neg.f64 	%fd15, %fd13;
	fma.rn.f64 	%fd16, %fd15, %fd14, 0d3FF0000000000000;
	fma.rn.f64 	%fd17, %fd16, %fd16, %fd16;
	fma.rn.f64 	%fd18, %fd17, %fd14, %fd14;
	mul.f64 	%fd19, %fd12, %fd18;
	fma.rn.f64 	%fd20, %fd12, %fd18, %fd19;
	mul.f64 	%fd21, %fd20, %fd20;
	fma.rn.f64 	%fd22, %fd21, 0d3EB0F5FF7D2CAFE2, 0d3ED0F5D241AD3B5A;
	fma.rn.f64 	%fd23, %fd22, %fd21, 0d3EF3B20A75488A3F;
	fma.rn.f64 	%fd24, %fd23, %fd21, 0d3F1745CDE4FAECD5;
	fma.rn.f64 	%fd25, %fd24, %fd21, 0d3F3C71C7258A578B;
	fma.rn.f64 	%fd26, %fd25, %fd21, 0d3F6249249242B910;
	fma.rn.f64 	%fd27, %fd26, %fd21, 0d3F89999999999DFB;
	sub.f64 	%fd28, %fd12, %fd20;
	add.f64 	%fd29, %fd28, %fd28;
	neg.f64 	%fd30, %fd20;
	fma.rn.f64 	%fd31, %fd30, %fd12, %fd29;
	mul.f64 	%fd32, %fd18, %fd31;
	fma.rn.f64 	%fd33, %fd21, %fd27, 0d3FB5555555555555;
	mov.f64 	%fd34, 0d3FB5555555555555;
	sub.f64 	%fd35, %fd34, %fd33;
	fma.rn.f64 	%fd36, %fd21, %fd27, %fd35;
	add.f64 	%fd37, %fd36, 0dBC46A4CB00B9E7B0;
	add.f64 	%fd38, %fd33, %fd37;
	sub.f64 	%fd39, %fd33, %fd38;
	add.f64 	%fd40, %fd37, %fd39;
	mul.rn.f64 	%fd41, %fd20, %fd20;
	neg.f64 	%fd42, %fd41;
	fma.rn.f64 	%fd43, %fd20, %fd20, %fd42;
	{
	.reg .b32 %temp; 
	mov.b64 	{%r22, %temp}, %fd32;
	}
	{
	.reg .b32 %temp; 
	mov.b64 	{%temp, %r23}, %fd32;
	}
	add.s32 	%r24, %r23, 1048576;
	mov.b64 	%fd44, {%r22, %r24};
	fma.rn.f64 	%fd45, %fd20, %fd44, %fd43;
	mul.rn.f64 	%fd46, %fd41, %fd20;
	neg.f64 	%fd47, %fd46;
	fma.rn.f64 	%fd48, %fd41, %fd20, %fd47;
	fma.rn.f64 	%fd49, %fd41, %fd32, %fd48;
	fma.rn.f64 	%fd50, %fd45, %fd20, %fd49;
	mul.rn.f64 	%fd51, %fd38, %fd46;
	neg.f64 	%fd52, %fd51;
	fma.rn.f64 	%fd53, %fd38, %fd46, %fd52;
	fma.rn.f64 	%fd54, %fd38, %fd50, %fd53;
	fma.rn.f64 	%fd55, %fd40, %fd46, %fd54;
	add.f64 	%fd56, %fd51, %fd55;
	sub.f64 	%fd57, %fd51, %fd56;
	add.f64 	%fd58, %fd55, %fd57;
	add.f64 	%fd59, %fd20, %fd56;
	sub.f64 	%fd60, %fd20, %fd59;
	add.f64 	%fd61, %fd56, %fd60;
	add.f64 	%fd62, %fd58, %fd61;
	add.f64 	%fd63, %fd32, %fd62;
	add.f64 	%fd64, %fd59, %fd63;
	sub.f64 	%fd65, %fd59, %fd64;
	add.f64 	%fd66, %fd63, %fd65;
	xor.b32  	%r25, %r48, -2147483648;
	mov.b32 	%r26, 1127219200;
	mov.b64 	%fd67, {%r25, %r26};
	mov.b32 	%r27, -2147483648;
	mov.b64 	%fd68, {%r27, %r26};
	sub.f64 	%fd69, %fd67, %fd68;
	fma.rn.f64 	%fd70, %fd69, 0d3FE62E42FEFA39EF, %fd64;
	fma.rn.f64 	%fd71, %fd69, 0dBFE62E42FEFA39EF, %fd70;
	sub.f64 	%fd72, %fd71, %fd64;
	sub.f64 	%fd73, %fd66, %fd72;
	fma.rn.f64 	%fd74, %fd69, 0d3C7ABC9E3B39803F, %fd73;
	add.f64 	%fd75, %fd70, %fd74;
	sub.f64 	%fd76, %fd70, %fd75;
	add.f64 	%fd77, %fd74, %fd76;
	mov.f64 	%fd78, 0d4000000000000000;
	{
	.reg .b32 %temp; 
	mov.b64 	{%temp, %r28}, %fd78;
	}
	{
	.reg .b32 %temp; 
	mov.b64 	{%r29, %temp}, %fd78;
	}
	shl.b32 	%r30, %r28, 1;
	setp.gt.u32 	%p3, %r30, -33554433;
	and.b32  	%r31, %r28, -15728641;
	selp.b32 	%r32, %r31, %r28, %p3;
	mov.b64 	%fd79, {%r29, %r32};
	mul.rn.f64 	%fd80, %fd75, %fd79;
	neg.f64 	%fd81, %fd80;
	fma.rn.f64 	%fd82, %fd75, %fd79, %fd81;
	fma.rn.f64 	%fd83, %fd77, %fd79, %fd82;
	add.f64 	%fd4, %fd80, %fd83;
	sub.f64 	%fd84, %fd80, %fd4;
	add.f64 	%fd5, %fd83, %fd84;
	fma.rn.f64 	%fd85, %fd4, 0d3FF71547652B82FE, 0d4338000000000000;
	{
	.reg .b32 %temp; 
	mov.b64 	{%r13, %temp}, %fd85;
	}
	mov.f64 	%fd86, 0dC338000000000000;
	add.rn.f64 	%fd87, %fd85, %fd86;
	fma.rn.f64 	%fd88, %fd87, 0dBFE62E42FEFA39EF, %fd4;
	fma.rn.f64 	%fd89, %fd87, 0dBC7ABC9E3B39803F, %fd88;
	fma.rn.f64 	%fd90, %fd89, 0d3E5ADE1569CE2BDF, 0d3E928AF3FCA213EA;
	fma.rn.f64 	%fd91, %fd90, %fd89, 0d3EC71DEE62401315;
	fma.rn.f64 	%fd92, %fd91, %fd89, 0d3EFA01997C89EB71;
	fma.rn.f64 	%fd93, %fd92, %fd89, 0d3F2A01A014761F65;
	fma.rn.f64 	%fd94, %fd93, %fd89, 0d3F56C16C1852B7AF;
	fma.rn.f64 	%fd95, %fd94, %fd89, 0d3F81111111122322;
	fma.rn.f64 	%fd96, %fd95, %fd89, 0d3FA55555555502A1;
	fma.rn.f64 	%fd97, %fd96, %fd89, 0d3FC5555555555511;
	fma.rn.f64 	%fd98, %fd97, %fd89, 0d3FE000000000000B;
	fma.rn.f64 	%fd99, %fd98, %fd89, 0d3FF0000000000000;
	fma.rn.f64 	%fd100, %fd99, %fd89, 0d3FF0000000000000;
	{
	.reg .b32 %temp; 
	mov.b64 	{%r14, %temp}, %fd100;
	}
	{
	.reg .b32 %temp; 
	mov.b64 	{%temp, %r15}, %fd100;
	}
	shl.b32 	%r33, %r13, 20;
	add.s32 	%r34, %r33, %r15;
	mov.b64 	%fd108, {%r14, %r34};
	{
	.reg .b32 %temp; 
	mov.b64 	{%temp, %r35}, %fd4;
	}
	mov.b32 	%f2, %r35;
	abs.f32 	%f1, %f2;
	setp.lt.f32 	%p4, %f1, 0f4086232B;
	@%p4 bra 	$L__BB1_7;
	setp.lt.f64 	%p5, %fd4, 0d0000000000000000;
	add.f64 	%fd101, %fd4, 0d7FF0000000000000;
	selp.f64 	%fd108, 0d0000000000000000, %fd101, %p5;
	setp.geu.f32 	%p6, %f1, 0f40874800;
	@%p6 bra 	$L__BB1_7;
	shr.u32 	%r36, %r13, 31;
	add.s32 	%r37, %r13, %r36;
	shr.s32 	%r38, %r37, 1;
	shl.b32 	%r39, %r38, 20;
	add.s32 	%r40, %r15, %r39;
	mov.b64 	%fd102, {%r14, %r40};
	sub.s32 	%r41, %r13, %r38;
	shl.b32 	%r42, %r41, 20;
	add.s32 	%r43, %r42, 1072693248;
	mov.b32 	%r44, 0;
	mov.b64 	%fd103, {%r44, %r43};
	mul.f64 	%fd108, %fd103, %fd102;
$L__BB1_7:
	abs.f64 	%fd104, %fd108;
	setp.eq.f64 	%p7, %fd104, 0d7FF0000000000000;
	fma.rn.f64 	%fd105, %fd108, %fd5, %fd108;
	selp.f64 	%fd106, %fd108, %fd105, %p7;
	st.param.f64 	[func_retval0], %fd106;
	ret;

}


// ===== COMPILED SASS (sm_100) =====

	.target	sm_100

	.elftype	@"ET_EXEC"


//--------------------- .note.nv.tkinfo           --------------------------
	.section	.note.nv.tkinfo,"",@"SHT_NOTE"
	.sectionflags	@"SHF_NOTE_NV_TKINFO"
	.tkinfo
        /*0018*/ 	.word	0x00000002
        /*0030*/ 	.string	""
        /*0030*/ 	.string	"ptxas"
        /*0030*/ 	.string	"Cuda compilation tools, release 13.0, V13.0.88"
        /*0030*/ 	.string	"Build cuda_13.0.r13.0/compiler.36424714_0"
        /*0030*/ 	.string	"-arch sm_100 -m 64 "



//--------------------- .note.nv.cuinfo           --------------------------
	.section	.note.nv.cuinfo,"",@"SHT_NOTE"
	.sectionflags	@"SHF_NOTE_NV_CUINFO"
        /*0018*/ 	.short	0x0002
        /*001a*/ 	.short	0x0064
        /*001c*/ 	.short	0x0082
	.zero		2


//--------------------- .nv.info                  --------------------------
	.section	.nv.info,"",@"SHT_CUDA_INFO"
	.align	4


	//----- nvinfo : EIATTR_REGCOUNT
	.align		4
        /*0000*/ 	.byte	0x04, 0x2f
        /*0002*/ 	.short	(.L_1 - .L_0)
	.align		4
.L_0:
        /*0004*/ 	.word	index@(_Z6cavityPfS_S_S_S_S_S_iiiiifffif)
        /*0008*/ 	.word	0x0000003a


	//----- nvinfo : EIATTR_FRAME_SIZE
	.align		4
.L_1:
        /*000c*/ 	.byte	0x04, 0x11
        /*000e*/ 	.short	(.L_3 - .L_2)
	.align		4
.L_2:
        /*0010*/ 	.word	index@($_Z6cavityPfS_S_S_S_S_S_iiiiifffif$__internal_accurate_pow)
        /*0014*/ 	.word	0x00000000


	//----- nvinfo : EIATTR_FRAME_SIZE
	.align		4
.L_3:
        /*0018*/ 	.byte	0x04, 0x11
        /*001a*/ 	.short	(.L_5 - .L_4)
	.align		4
.L_4:
        /*001c*/ 	.word	index@($__internal_2_$__cuda_sm3x_div_rn_noftz_f32_slowpath)
        /*0020*/ 	.word	0x00000000


	//----- nvinfo : EIATTR_FRAME_SIZE
	.align		4
.L_5:
        /*0024*/ 	.byte	0x04, 0x11
        /*0026*/ 	.short	(.L_7 - .L_6)
	.align		4
.L_6:
        /*0028*/ 	.word	index@($__internal_1_$__cuda_sm20_div_rn_f64_full)
        /*002c*/ 	.word	0x00000000


	//----- nvinfo : EIATTR_FRAME_SIZE
	.align		4
.L_7:
        /*0030*/ 	.byte	0x04, 0x11
        /*0032*/ 	.short	(.L_9 - .L_8)
	.align		4
.L_8:
        /*0034*/ 	.word	index@($__internal_0_$__cuda_sm20_dblrcp_rn_slowpath_v3)
        /*0038*/ 	.word	0x00000000


	//----- nvinfo : EIATTR_FRAME_SIZE
	.align		4
.L_9:
        /*003c*/ 	.byte	0x04, 0x11
        /*003e*/ 	.short	(.L_11 - .L_10)
	.align		4
.L_10:
        /*0040*/ 	.word	index@(_Z6cavityPfS_S_S_S_S_S_iiiiifffif)
        /*0044*/ 	.word	0x00000000


	//----- nvinfo : EIATTR_MIN_STACK_SIZE
	.align		4
.L_11:
        /*0048*/ 	.byte	0x04, 0x12
        /*004a*/ 	.short	(.L_13 - .L_12)
	.align		4
.L_12:
        /*004c*/ 	.word	index@(_Z6cavityPfS_S_S_S_S_S_iiiiifffif)
        /*0050*/ 	.word	0x00000000
.L_13:


//--------------------- .nv.compat                --------------------------
	.section	.nv.compat,"",@"SHT_CUDA_COMPAT_INFO"
	.align	4
        /*0000*/ 	.byte	0x02, 0x09, 0x00, 0x00, 0x02, 0x02, 0x01, 0x00, 0x02, 0x05, 0x05, 0x00, 0x03, 0x07, 0x01, 0x01
        /*0010*/ 	.byte	0x02, 0x03, 0x00, 0x00, 0x02, 0x06, 0x01, 0x00, 0x04, 0x0b, 0x08, 0x00, 0x01, 0x00, 0x00, 0x00
        /*0020*/ 	.byte	0x00, 0x00, 0x00, 0x00


//--------------------- .nv.info._Z6cavityPfS_S_S_S_S_S_iiiiifffif --------------------------
	.section	.nv.info._Z6cavityPfS_S_S_S_S_S_iiiiifffif,"",@"SHT_CUDA_INFO"
	.sectionflags	@""
	.align	4


	//----- nvinfo : EIATTR_CUDA_API_VERSION
	.align		4
        /*0000*/ 	.byte	0x04, 0x37
        /*0002*/ 	.short	(.L_15 - .L_14)
.L_14:
        /*0004*/ 	.word	0x00000082


	//----- nvinfo : EIATTR_KPARAM_INFO
	.align		4
.L_15:
        /*0008*/ 	.byte	0x04, 0x17
        /*000a*/ 	.short	(.L_17 - .L_16)
.L_16:
        /*000c*/ 	.word	0x00000000
        /*0010*/ 	.short	0x0010
        /*0012*/ 	.short	0x005c
        /*0014*/ 	.byte	0x00, 0xf0, 0x11, 0x00


	//----- nvinfo : EIATTR_KPARAM_INFO
	.align		4
.L_17:
        /*0018*/ 	.byte	0x04, 0x17
        /*001a*/ 	.short	(.L_19 - .L_18)
.L_18:
        /*001c*/ 	.word	0x00000000
        /*0020*/ 	.short	0x000f
        /*0022*/ 	.short	0x0058
        /*0024*/ 	.byte	0x00, 0xf0, 0x11, 0x00


	//----- nvinfo : EIATTR_KPARAM_INFO
	.align		4
.L_19:
        /*0028*/ 	.byte	0x04, 0x17
        /*002a*/ 	.short	(.L_21 - .L_20)
.L_20:
        /*002c*/ 	.word	0x00000000
        /*0030*/ 	.short	0x000e
        /*0032*/ 	.short	0x0054
        /*0034*/ 	.byte	0x00, 0xf0, 0x11, 0x00


	//----- nvinfo : EIATTR_KPARAM_INFO
	.align		4
.L_21:
        /*0038*/ 	.byte	0x04, 0x17
        /*003a*/ 	.short	(.L_23 - .L_22)
.L_22:
        /*003c*/ 	.word	0x00000000
        /*0040*/ 	.short	0x000d
        /*0042*/ 	.short	0x0050
        /*0044*/ 	.byte	0x00, 0xf0, 0x11, 0x00


	//----- nvinfo : EIATTR_KPARAM_INFO
	.align		4
.L_23:
        /*0048*/ 	.byte	0x04, 0x17
        /*004a*/ 	.short	(.L_25 - .L_24)
.L_24:
        /*004c*/ 	.word	0x00000000
        /*0050*/ 	.short	0x000c
        /*0052*/ 	.short	0x004c
        /*0054*/ 	.byte	0x00, 0xf0, 0x11, 0x00


	//----- nvinfo : EIATTR_KPARAM_INFO
	.align		4
.L_25:
        /*0058*/ 	.byte	0x04, 0x17
        /*005a*/ 	.short	(.L_27 - .L_26)
.L_26:
        /*005c*/ 	.word	0x00000000
        /*0060*/ 	.short	0x000b
        /*0062*/ 	.short	0x0048
        /*0064*/ 	.byte	0x00, 0xf0, 0x11, 0x00


	//----- nvinfo : EIATTR_KPARAM_INFO
	.align		4
.L_27:
        /*0068*/ 	.byte	0x04, 0x17
        /*006a*/ 	.short	(.L_29 - .L_28)
.L_28:
        /*006c*/ 	.word	0x00000000
        /*0070*/ 	.short	0x000a
        /*0072*/ 	.short	0x0044
        /*0074*/ 	.byte	0x00, 0xf0, 0x11, 0x00


	//----- nvinfo : EIATTR_KPARAM_INFO
	.align		4
.L_29:
        /*0078*/ 	.byte	0x04, 0x17
        /*007a*/ 	.short	(.L_31 - .L_30)
.L_30:
        /*007c*/ 	.word	0x00000000
        /*0080*/ 	.short	0x0009
        /*0082*/ 	.short	0x0040
        /*0084*/ 	.byte	0x00, 0xf0, 0x11, 0x00


	//----- nvinfo : EIATTR_KPARAM_INFO
	.align		4
.L_31:
        /*0088*/ 	.byte	0x04, 0x17
        /*008a*/ 	.short	(.L_33 - .L_32)
.L_32:
        /*008c*/ 	.word	0x00000000
        /*0090*/ 	.short	0x0008
        /*0092*/ 	.short	0x003c
        /*0094*/ 	.byte	0x00, 0xf0, 0x11, 0x00


	//----- nvinfo : EIATTR_KPARAM_INFO
	.align		4
.L_33:
        /*0098*/ 	.byte	0x04, 0x17
        /*009a*/ 	.short	(.L_35 - .L_34)
.L_34:
        /*009c*/ 	.word	0x00000000
        /*00a0*/ 	.short	0x0007
        /*00a2*/ 	.short	0x0038
        /*00a4*/ 	.byte	0x00, 0xf0, 0x11, 0x00


	//----- nvinfo : EIATTR_KPARAM_INFO
	.align		4
.L_35:
        /*00a8*/ 	.byte	0x04, 0x17
        /*00aa*/ 	.short	(.L_37 - .L_36)
.L_36:
        /*00ac*/ 	.word	0x00000000
        /*00b0*/ 	.short	0x0006
        /*00b2*/ 	.short	0x0030
        /*00b4*/ 	.byte	0x00, 0xf5, 0x21, 0x00


	//----- nvinfo : EIATTR_KPARAM_INFO
	.align		4
.L_37:
        /*00b8*/ 	.byte	0x04, 0x17
        /*00ba*/ 	.short	(.L_39 - .L_38)
.L_38:
        /*00bc*/ 	.word	0x00000000
        /*00c0*/ 	.short	0x0005
        /*00c2*/ 	.short	0x0028
        /*00c4*/ 	.byte	0x00, 0xf5, 0x21, 0x00


	//----- nvinfo : EIATTR_KPARAM_INFO
	.align		4
.L_39:
        /*00c8*/ 	.byte	0x04, 0x17
        /*00ca*/ 	.short	(.L_41 - .L_40)
.L_40:
        /*00cc*/ 	.word	0x00000000
        /*00d0*/ 	.short	0x0004
        /*00d2*/ 	.short	0x0020
        /*00d4*/ 	.byte	0x00, 0xf5, 0x21, 0x00


	//----- nvinfo : EIATTR_KPARAM_INFO
	.align		4
.L_41:
        /*00d8*/ 	.byte	0x04, 0x17
        /*00da*/ 	.short	(.L_43 - .L_42)
.L_42:
        /*00dc*/ 	.word	0x00000000
        /*00e0*/ 	.short	0x0003
        /*00e2*/ 	.short	0x0018
        /*00e4*/ 	.byte	0x00, 0xf5, 0x21, 0x00


	//----- nvinfo : EIATTR_KPARAM_INFO
	.align		4
.L_43:
        /*00e8*/ 	.byte	0x04, 0x17
        /*00ea*/ 	.short	(.L_45 - .L_44)
.L_44:
        /*00ec*/ 	.word	0x00000000
        /*00f0*/ 	.short	0x0002
        /*00f2*/ 	.short	0x0010
        /*00f4*/ 	.byte	0x00, 0xf5, 0x21, 0x00


	//----- nvinfo : EIATTR_KPARAM_INFO
	.align		4
.L_45:
        /*00f8*/ 	.byte	0x04, 0x17
        /*00fa*/ 	.short	(.L_47 - .L_46)
.L_46:
        /*00fc*/ 	.word	0x00000000
        /*0100*/ 	.short	0x0001
        /*0102*/ 	.short	0x0008
        /*0104*/ 	.byte	0x00, 0xf5, 0x21, 0x00


	//----- nvinfo : EIATTR_KPARAM_INFO
	.align		4
.L_47:
        /*0108*/ 	.byte	0x04, 0x17
        /*010a*/ 	.short	(.L_49 - .L_48)
.L_48:
        /*010c*/ 	.word	0x00000000
        /*0110*/ 	.short	0x0000
        /*0112*/ 	.short	0x0000
        /*0114*/ 	.byte	0x00, 0xf5, 0x21, 0x00


	//----- nvinfo : EIATTR_SPARSE_MMA_MASK
	.align		4
.L_49:
        /*0118*/ 	.byte	0x03, 0x50
        /*011a*/ 	.short	0x0000


	//----- nvinfo : EIATTR_MAXREG_COUNT
	.align		4
        /*011c*/ 	.byte	0x03, 0x1b
        /*011e*/ 	.short	0x00ff


	//----- nvinfo : EIATTR_MERCURY_ISA_VERSION
	.align		4
        /*0120*/ 	.byte	0x03, 0x5f
        /*0122*/ 	.short	0x0101


	//----- nvinfo : EIATTR_VRC_CTA_INIT_COUNT
	.align		4
        /*0124*/ 	.byte	0x02, 0x4a
	.zero		1
	.zero		1


	//----- nvinfo : EIATTR_EXIT_INSTR_OFFSETS
	.align		4
        /*0128*/ 	.byte	0x04, 0x1c
        /*012a*/ 	.short	(.L_51 - .L_50)


	//   ....[0]....
.L_50:
        /*012c*/ 	.word	0x00000030


	//   ....[1]....
        /*0130*/ 	.word	0x00007c60


	//----- nvinfo : EIATTR_CRS_STACK_SIZE
	.align		4
.L_51:
        /*0134*/ 	.byte	0x04, 0x1e
        /*0136*/ 	.short	(.L_53 - .L_52)
.L_52:
        /*0138*/ 	.word	0x00000000


	//----- nvinfo : EIATTR_CBANK_PARAM_SIZE
	.align		4
.L_53:
        /*013c*/ 	.byte	0x03, 0x19
        /*013e*/ 	.short	0x0060


	//----- nvinfo : EIATTR_PARAM_CBANK
	.align		4
        /*0140*/ 	.byte	0x04, 0x0a
        /*0142*/ 	.short	(.L_55 - .L_54)
	.align		4
.L_54:
        /*0144*/ 	.word	index@(.nv.constant0._Z6cavityPfS_S_S_S_S_S_iiiiifffif)
        /*0148*/ 	.short	0x0380
        /*014a*/ 	.short	0x0060


	//----- nvinfo : EIATTR_SW_WAR
	.align		4
.L_55:
        /*014c*/ 	.byte	0x04, 0x36
        /*014e*/ 	.short	(.L_57 - .L_56)
.L_56:
        /*0150*/ 	.word	0x00000008
.L_57:


//--------------------- .nv.callgraph             --------------------------
	.section	.nv.callgraph,"",@"SHT_CUDA_CALLGRAPH"
	.align	4
	.sectionentsize	8
	.align		4
        /*0000*/ 	.word	0x00000000
	.align		4
        /*0004*/ 	.word	0xffffffff
	.align		4
        /*0008*/ 	.word	0x00000000
	.align		4
        /*000c*/ 	.word	0xfffffffe
	.align		4
        /*0010*/ 	.word	0x00000000
	.align		4
        /*0014*/ 	.word	0xfffffffd
	.align		4
        /*0018*/ 	.word	0x00000000
	.align		4
        /*001c*/ 	.word	0xfffffffc


//--------------------- .text._Z6cavityPfS_S_S_S_S_S_iiiiifffif --------------------------
	.section	.text._Z6cavityPfS_S_S_S_S_S_iiiiifffif,"ax",@progbits
	.align	128
        .global         _Z6cavityPfS_S_S_S_S_S_iiiiifffif
        .type           _Z6cavityPfS_S_S_S_S_S_iiiiifffif,@function
        .size           _Z6cavityPfS_S_S_S_S_S_iiiiifffif,(.L_x_125 - _Z6cavityPfS_S_S_S_S_S_iiiiifffif)
        .other          _Z6cavityPfS_S_S_S_S_S_iiiiifffif,@"STO_CUDA_ENTRY STV_DEFAULT"
_Z6cavityPfS_S_S_S_S_S_iiiiifffif:
.text._Z6cavityPfS_S_S_S_S_S_iiiiifffif:
[----:B------:R-:W-:Y:S01]  /*0000*/  LDC R1, c[0x0][0x37c] ;  /* 0x0000df00ff017b82 */ /* 0x000fe20000000800 */
[----:B------:R-:W0:Y:S02]  /*0010*/  LDCU UR4, c[0x0][0x3c0] ;  /* 0x00007800ff0477ac */ /* 0x000e240008000800 */
[----:B0-----:R-:W-:-:S13]  /*0020*/  ISETP.LE.AND P0, PT, RZ, UR4, PT ;  /* 0x00000004ff007c0c */ /* 0x001fda000bf03270 */
[----:B------:R-:W-:Y:S05]  /*0030*/  @!P0 EXIT ;  /* 0x000000000000894d */ /* 0x000fea0003800000 */
[----:B------:R-:W0:Y:S02]  /*0040*/  LDCU UR4, c[0x0][0x3d4] ;  /* 0x00007a80ff0477ac */ /* 0x000e240008000800 */
[----:B0-----:R-:W0:Y:S08]  /*0050*/  F2F.F64.F32 R2, UR4 ;  /* 0x0000000400027d10 */ /* 0x001e300008201800 */
[----:B0-----:R-:W0:Y:S01]  /*0060*/  MUFU.RCP64H R5, R3 ;  /* 0x0000000300057308 */ /* 0x001e220000001800 */
[----:B------:R-:W-:-:S05]  /*0070*/  VIADD R4, R3, 0x300402 ;  /* 0x0030040203047836 */ /* 0x000fca0000000000 */
[----:B------:R-:W-:Y:S01]  /*0080*/  FSETP.GEU.AND P0, PT, |R4|, 5.8789094863358348022e-39, PT ;  /* 0x004004020400780b */ /* 0x000fe20003f0e200 */
[----:B0-----:R-:W-:-:S08]  /*0090*/  DFMA R6, -R2, R4, 1 ;  /* 0x3ff000000206742b */ /* 0x001fd00000000104 */
[----:B------:R-:W-:-:S08]  /*00a0*/  DFMA R6, R6, R6, R6 ;  /* 0x000000060606722b */ /* 0x000fd00000000006 */
[----:B------:R-:W-:-:S08]  /*00b0*/  DFMA R6, R4, R6, R4 ;  /* 0x000000060406722b */ /* 0x000fd00000000004 */
[----:B------:R-:W-:-:S08]  /*00c0*/  DFMA R20, -R2, R6, 1 ;  /* 0x3ff000000214742b */ /* 0x000fd00000000106 */
[----:B------:R-:W-:Y:S01]  /*00d0*/  DFMA R20, R6, R20, R6 ;  /* 0x000000140614722b */ /* 0x000fe20000000006 */
[----:B------:R-:W-:Y:S10]  /*00e0*/  @P0 BRA `(.L_x_0) ;  /* 0x0000000000100947 */ /* 0x000ff40003800000 */
[----:B------:R-:W-:Y:S02]  /*00f0*/  LOP3.LUT R0, R3, 0x7fffffff, RZ, 0xc0, !PT ;  /* 0x7fffffff03007812 */ /* 0x000fe400078ec0ff */
[----:B------:R-:W-:-:S03]  /*0100*/  MOV R10, 0x130 ;  /* 0x00000130000a7802 */ /* 0x000fc60000000f00 */
[----:B------:R-:W-:-:S07]  /*0110*/  VIADD R6, R0, 0xfff00000 ;  /* 0xfff0000000067836 */ /* 0x000fce0000000000 */
[----:B------:R-:W-:Y:S05]  /*0120*/  CALL.REL.NOINC `($__internal_0_$__cuda_sm20_dblrcp_rn_slowpath_v3) ;  /* 0x0000007800d07944 */ /* 0x000fea0003c00000 */
.L_x_0:
[----:B------:R-:W0:Y:S01]  /*0130*/  LDCU UR4, c[0x0][0x3d8] ;  /* 0x00007b00ff0477ac */ /* 0x000e220008000800 */
[----:B------:R-:W1:Y:S01]  /*0140*/  LDCU UR5, c[0x0][0x3cc] ;  /* 0x00007980ff0577ac */ /* 0x000e620008000800 */
[----:B0-----:R-:W-:-:S06]  /*0150*/  USHF.L.U32 UR4, UR4, 0x1, URZ ;  /* 0x0000000104047899 */ /* 0x001fcc00080006ff */
[----:B------:R-:W-:-:S05]  /*0160*/  I2FP.F32.S32 R0, UR4 ;  /* 0x0000000400007c45 */ /* 0x000fca0008201400 */
[----:B------:R-:W0:Y:S01]  /*0170*/  LDCU UR4, c[0x0][0x3d4] ;  /* 0x00007a80ff0477ac */ /* 0x000e220008000800 */
[----:B-1----:R-:W-:-:S04]  /*0180*/  FMUL R3, R0, UR5 ;  /* 0x0000000500037c20 */ /* 0x002fc80008400000 */
[----:B------:R-:W1:Y:S01]  /*0190*/  MUFU.RCP R0, R3 ;  /* 0x0000000300007308 */ /* 0x000e620000001000 */
[----:B0-----:R-:W-:-:S07]  /*01a0*/  MOV R2, UR4 ;  /* 0x0000000400027c02 */ /* 0x001fce0008000f00 */
[----:B------:R-:W0:Y:S01]  /*01b0*/  FCHK P0, R2, R3 ;  /* 0x0000000302007302 */ /* 0x000e220000000000 */
[----:B-1----:R-:W-:-:S04]  /*01c0*/  FFMA R5, -R3, R0, 1 ;  /* 0x3f80000003057423 */ /* 0x002fc80000000100 */
[----:B------:R-:W-:-:S04]  /*01d0*/  FFMA R5, R0, R5, R0 ;  /* 0x0000000500057223 */ /* 0x000fc80000000000 */
[----:B------:R-:W-:-:S04]  /*01e0*/  FFMA R0, R5, UR4, RZ ;  /* 0x0000000405007c23 */ /* 0x000fc800080000ff */
[----:B------:R-:W-:Y:S01]  /*01f0*/  FFMA R7, -R3, R0, UR4 ;  /* 0x0000000403077e23 */ /* 0x000fe20008000100 */
[----:B------:R-:W-:-:S03]  /*0200*/  UMOV UR4, URZ ;  /* 0x000000ff00047c82 */ /* 0x000fc60008000000 */
[----:B------:R-:W-:Y:S01]  /*0210*/  FFMA R5, R5, R7, R0 ;  /* 0x0000000705057223 */ /* 0x000fe20000000000 */
[----:B0-----:R-:W-:Y:S06]  /*0220*/  @!P0 BRA `(.L_x_1) ;  /* 0x0000000000108947 */ /* 0x001fec0003800000 */
[----:B------:R-:W0:Y:S01]  /*0230*/  LDC R2, c[0x0][0x3d4] ;  /* 0x0000f500ff027b82 */ /* 0x000e220000000800 */
[----:B------:R-:W-:-:S07]  /*0240*/  MOV R30, 0x260 ;  /* 0x00000260001e7802 */ /* 0x000fce0000000f00 */
[----:B0-----:R-:W-:Y:S05]  /*0250*/  CALL.REL.NOINC `($__internal_2_$__cuda_sm3x_div_rn_noftz_f32_slowpath) ;  /* 0x0000008000a87944 */ /* 0x001fea0003c00000 */
[----:B------:R-:W-:-:S07]  /*0260*/  IMAD.MOV.U32 R5, RZ, RZ, R3 ;  /* 0x000000ffff057224 */ /* 0x000fce00078e0003 */
.L_x_1:
[----:B------:R-:W0:Y:S01]  /*0270*/  LDCU UR5, c[0x0][0x3d0] ;  /* 0x00007a00ff0577ac */ /* 0x000e220008000800 */
[----:B------:R-:W1:Y:S01]  /*0280*/  LDCU UR6, c[0x0][0x3cc] ;  /* 0x00007980ff0677ac */ /* 0x000e620008000800 */
[----:B------:R-:W2:Y:S01]  /*0290*/  LDCU UR7, c[0x0][0x3b8] ;  /* 0x00007700ff0777ac */ /* 0x000ea20008000800 */
[----:B------:R-:W3:Y:S01]  /*02a0*/  LDCU.64 UR16, c[0x0][0x358] ;  /* 0x00006b00ff1077ac */ /* 0x000ee20008000a00 */
[----:B0-----:R-:W0:Y:S01]  /*02b0*/  F2F.F64.F32 R18, UR5 ;  /* 0x0000000500127d10 */ /* 0x001e220008201800 */
[----:B------:R-:W4:Y:S07]  /*02c0*/  LDCU UR5, c[0x0][0x3d8] ;  /* 0x00007b00ff0577ac */ /* 0x000f2e0008000800 */
[----:B-1----:R-:W1:Y:S01]  /*02d0*/  F2F.F64.F32 R16, UR6 ;  /* 0x0000000600107d10 */ /* 0x002e620008201800 */
[----:B--2---:R-:W-:-:S02]  /*02e0*/  ULOP3.LUT UR8, UR7, 0x7ffffffe, URZ, 0xc0, !UPT ;  /* 0x7ffffffe07087892 */ /* 0x004fc4000f8ec0ff */
[----:B------:R-:W-:Y:S02]  /*02f0*/  UIADD3 UR7, UPT, UPT, UR7, -0x1, URZ ;  /* 0xffffffff07077890 */ /* 0x000fe4000fffe0ff */
[----:B------:R-:W-:Y:S01]  /*0300*/  UIADD3 UR8, UPT, UPT, UR8, -0x4, URZ ;  /* 0xfffffffc08087890 */ /* 0x000fe2000fffe0ff */
[C---:B0-----:R-:W-:Y:S02]  /*0310*/  DADD R2, R18.reuse, 2 ;  /* 0x4000000012027429 */ /* 0x041fe40000000000 */
[----:B------:R-:W-:Y:S01]  /*0320*/  DADD R10, R18, R18 ;  /* 0x00000000120a7229 */ /* 0x000fe20000000012 */
[----:B----4-:R-:W0:Y:S01]  /*0330*/  I2F.F64 R14, UR5 ;  /* 0x00000005000e7d12 */ /* 0x010e220008201c00 */
[C---:B-1----:R-:W-:Y:S02]  /*0340*/  DADD R6, R16.reuse, 2 ;  /* 0x4000000010067429 */ /* 0x042fe40000000000 */
[----:B------:R-:W-:-:S04]  /*0350*/  DADD R12, R16, R16 ;  /* 0x00000000100c7229 */ /* 0x000fc80000000010 */
[----:B------:R-:W-:-:S04]  /*0360*/  LOP3.LUT R4, R3, 0x7ff00000, RZ, 0xc0, !PT ;  /* 0x7ff0000003047812 */ /* 0x000fc800078ec0ff */
[----:B---3--:R-:W-:-:S07]  /*0370*/  LOP3.LUT R0, R7, 0x7ff00000, RZ, 0xc0, !PT ;  /* 0x7ff0000007007812 */ /* 0x008fce00078ec0ff */
.L_x_103:
[----:B-1----:R-:W1:Y:S02]  /*0380*/  LDCU.64 UR10, c[0x0][0x3b8] ;  /* 0x00007700ff0a77ac */ /* 0x002e640008000a00 */
[----:B01----:R-:W-:-:S05]  /*0390*/  IMAD.U32 R3, RZ, RZ, UR11 ;  /* 0x0000000bff037e24 */ /* 0x003fca000f8e00ff */
[----:B------:R-:W-:-:S04]  /*03a0*/  VIMNMX R2, PT, PT, R3, UR10, PT ;  /* 0x0000000a03027c48 */ /* 0x000fc8000bfe0100 */
[----:B------:R-:W-:-:S13]  /*03b0*/  ISETP.GE.AND P0, PT, R2, 0x3, PT ;  /* 0x000000030200780c */ /* 0x000fda0003f06270 */
[----:B--234-:R-:W-:Y:S05]  /*03c0*/  @!P0 BRA `(.L_x_2) ;  /* 0x0000000c00208947 */ /* 0x01cfea0003800000 */
[----:B------:R-:W-:-:S05]  /*03d0*/  UMOV UR6, 0x1 ;  /* 0x0000000100067882 */ /* 0x000fca0000000000 */
.L_x_10:
[----:B------:R-:W1:Y:S01]  /*03e0*/  LDCU UR15, c[0x0][0x3b8] ;  /* 0x00007700ff0f77ac */ /* 0x000e620008000800 */
[----:B------:R-:W2:Y:S01]  /*03f0*/  LDCU.64 UR12, c[0x0][0x390] ;  /* 0x00007200ff0c77ac */ /* 0x000ea20008000a00 */
[----:B------:R-:W-:Y:S01]  /*0400*/  UIADD3 UR5, UPT, UPT, UR6, 0x1, URZ ;  /* 0x0000000106057890 */ /* 0x000fe2000fffe0ff */
[----:B------:R-:W3:Y:S01]  /*0410*/  LDCU.64 UR18, c[0x0][0x380] ;  /* 0x00007000ff1277ac */ /* 0x000ee20008000a00 */
[----:B------:R-:W4:Y:S01]  /*0420*/  LDCU.64 UR20, c[0x0][0x388] ;  /* 0x00007100ff1477ac */ /* 0x000f220008000a00 */
[----:B-1----:R-:W-:Y:S02]  /*0430*/  UIMAD.WIDE.U32 UR10, UR6, UR15, URZ ;  /* 0x0000000f060a72a5 */ /* 0x002fe4000f8e00ff */
[----:B------:R-:W-:Y:S02]  /*0440*/  UIMAD UR22, UR6, UR15, UR15 ;  /* 0x0000000f061672a4 */ /* 0x000fe4000f8e020f */
[----:B------:R-:W-:Y:S02]  /*0450*/  USHF.L.U32 UR14, UR10, 0x2, URZ ;  /* 0x000000020a0e7899 */ /* 0x000fe400080006ff */
[----:B------:R-:W-:-:S02]  /*0460*/  UIADD3 UR23, UPT, UPT, -UR15, URZ, URZ ;  /* 0x000000ff0f177290 */ /* 0x000fc4000fffe1ff */
[----:B--2---:R-:W-:Y:S01]  /*0470*/  UIADD3 UR12, UP0, UPT, UR14, UR12, URZ ;  /* 0x0000000c0e0c7290 */ /* 0x004fe2000ff1e0ff */
[----:B------:R-:W-:Y:S01]  /*0480*/  MOV R34, UR22 ;  /* 0x0000001600227c02 */ /* 0x000fe20008000f00 */
[----:B------:R-:W-:Y:S02]  /*0490*/  ULEA UR9, UR23, UR22, 0x1 ;  /* 0x0000001617097291 */ /* 0x000fe4000f8e08ff */
[----:B------:R-:W-:Y:S02]  /*04a0*/  USHF.L.U64.HI UR11, UR10, 0x2, UR11 ;  /* 0x000000020a0b7899 */ /* 0x000fe4000801020b */
[----:B------:R-:W-:Y:S02]  /*04b0*/  UIADD3 UR12, UP1, UPT, UR12, 0x4, URZ ;  /* 0x000000040c0c7890 */ /* 0x000fe4000ff3e0ff */
[----:B------:R-:W-:Y:S02]  /*04c0*/  UIMAD UR6, UR6, UR15, 0x1 ;  /* 0x00000001060674a4 */ /* 0x000fe4000f8e020f */
[----:B------:R-:W-:-:S02]  /*04d0*/  UIADD3 UR9, UPT, UPT, UR9, 0x1, URZ ;  /* 0x0000000109097890 */ /* 0x000fc4000fffe0ff */
[----:B------:R-:W-:Y:S02]  /*04e0*/  UIADD3.X UR13, UPT, UPT, URZ, UR11, UR13, UP1, UP0 ;  /* 0x0000000bff0d7290 */ /* 0x000fe40008fe040d */
[----:B------:R-:W-:Y:S01]  /*04f0*/  UIADD3 UR10, UP0, UPT, UR14, 0x8, URZ ;  /* 0x000000080e0a7890 */ /* 0x000fe2000ff1e0ff */
[----:B------:R-:W-:Y:S02]  /*0500*/  IMAD.U32 R33, RZ, RZ, UR6 ;  /* 0x00000006ff217e24 */ /* 0x000fe4000f8e00ff */
[----:B------:R-:W-:Y:S01]  /*0510*/  IMAD.U32 R32, RZ, RZ, UR9 ;  /* 0x00000009ff207e24 */ /* 0x000fe2000f8e00ff */
[----:B---34-:R-:W-:-:S12]  /*0520*/  UIADD3.X UR11, UPT, UPT, URZ, UR11, URZ, UP0, !UPT ;  /* 0x0000000bff0b7290 */ /* 0x018fd800087fe4ff */
.L_x_9:
[----:B-1----:R-:W1:Y:S01]  /*0530*/  LDC.64 R2, c[0x0][0x380] ;  /* 0x0000e000ff027b82 */ /* 0x002e620000000a00 */
[----:B------:R-:W-:-:S04]  /*0540*/  UIADD3 UR6, UP0, UPT, UR10, UR18, URZ ;  /* 0x000000120a067290 */ /* 0x000fc8000ff1e0ff */
[----:B------:R-:W-:Y:S02]  /*0550*/  UIADD3.X UR9, UPT, UPT, UR11, UR19, URZ, UP0, !UPT ;  /* 0x000000130b097290 */ /* 0x000fe400087fe4ff */
[----:B------:R-:W-:-:S04]  /*0560*/  MOV R22, UR6 ;  /* 0x0000000600167c02 */ /* 0x000fc80008000f00 */
[----:B------:R-:W-:-:S05]  /*0570*/  IMAD.U32 R23, RZ, RZ, UR9 ;  /* 0x00000009ff177e24 */ /* 0x000fca000f8e00ff */
[----:B------:R-:W2:Y:S01]  /*0580*/  LDG.E R22, desc[UR16][R22.64] ;  /* 0x0000001016167981 */ /* 0x000ea2000c1e1900 */
[----:B-1----:R-:W-:-:S06]  /*0590*/  IMAD.WIDE R2, R33, 0x4, R2 ;  /* 0x0000000421027825 */ /* 0x002fcc00078e0202 */
[----:B------:R-:W2:Y:S01]  /*05a0*/  LDG.E R3, desc[UR16][R2.64+-0x4] ;  /* 0xfffffc1002037981 */ /* 0x000ea2000c1e1900 */
[----:B------:R-:W1:Y:S01]  /*05b0*/  MUFU.RCP64H R7, R13 ;  /* 0x0000000d00077308 */ /* 0x000e620000001800 */
[----:B------:R-:W-:-:S06]  /*05c0*/  IMAD.MOV.U32 R6, RZ, RZ, 0x1 ;  /* 0x00000001ff067424 */ /* 0x000fcc00078e00ff */
[----:B-1----:R-:W-:-:S08]  /*05d0*/  DFMA R8, R6, -R12, 1 ;  /* 0x3ff000000608742b */ /* 0x002fd0000000080c */
[----:B------:R-:W-:-:S08]  /*05e0*/  DFMA R8, R8, R8, R8 ;  /* 0x000000080808722b */ /* 0x000fd00000000008 */
[----:B------:R-:W-:-:S08]  /*05f0*/  DFMA R8, R6, R8, R6 ;  /* 0x000000080608722b */ /* 0x000fd00000000006 */
[----:B------:R-:W-:-:S08]  /*0600*/  DFMA R6, R8, -R12, 1 ;  /* 0x3ff000000806742b */ /* 0x000fd0000000080c */
[----:B------:R-:W-:Y:S01]  /*0610*/  DFMA R6, R8, R6, R8 ;  /* 0x000000060806722b */ /* 0x000fe20000000008 */
[----:B--2---:R-:W-:-:S06]  /*0620*/  FADD R26, R22, -R3 ;  /* 0x80000003161a7221 */ /* 0x004fcc0000000000 */
[----:B------:R-:W1:Y:S02]  /*0630*/  F2F.F64.F32 R26, R26 ;  /* 0x0000001a001a7310 */ /* 0x000e640000201800 */
[----:B-1----:R-:W-:-:S08]  /*0640*/  DMUL R38, R26, R6 ;  /* 0x000000061a267228 */ /* 0x002fd00000000000 */
[----:B------:R-:W-:-:S08]  /*0650*/  DFMA R2, R38, -R12, R26 ;  /* 0x8000000c2602722b */ /* 0x000fd0000000001a */
[----:B------:R-:W-:Y:S01]  /*0660*/  DFMA R38, R6, R2, R38 ;  /* 0x000000020626722b */ /* 0x000fe20000000026 */
[----:B------:R-:W-:-:S09]  /*0670*/  FSETP.GEU.AND P1, PT, |R27|, 6.5827683646048100446e-37, PT ;  /* 0x036000001b00780b */ /* 0x000fd20003f2e200 */
[----:B------:R-:W-:-:S05]  /*0680*/  FFMA R2, RZ, R13, R39 ;  /* 0x0000000dff027223 */ /* 0x000fca0000000027 */
[----:B------:R-:W-:-:S13]  /*0690*/  FSETP.GT.AND P0, PT, |R2|, 1.469367938527859385e-39, PT ;  /* 0x001000000200780b */ /* 0x000fda0003f04200 */
[----:B------:R-:W-:Y:S05]  /*06a0*/  @P0 BRA P1, `(.L_x_3) ;  /* 0x0000000000180947 */ /* 0x000fea0000800000 */
[----:B------:R-:W-:Y:S01]  /*06b0*/  MOV R24, R12 ;  /* 0x0000000c00187202 */ /* 0x000fe20000000f00 */
[----:B------:R-:W-:Y:S01]  /*06c0*/  IMAD.MOV.U32 R25, RZ, RZ, R13 ;  /* 0x000000ffff197224 */ /* 0x000fe200078e000d */
[----:B------:R-:W-:-:S07]  /*06d0*/  MOV R6, 0x6f0 ;  /* 0x000006f000067802 */ /* 0x000fce0000000f00 */
[----:B0-----:R-:W-:Y:S05]  /*06e0*/  CALL.REL.NOINC `($__internal_1_$__cuda_sm20_div_rn_f64_full) ;  /* 0x0000007800007944 */ /* 0x001fea0003c00000 */
[----:B------:R-:W-:Y:S01]  /*06f0*/  IMAD.MOV.U32 R38, RZ, RZ, R8 ;  /* 0x000000ffff267224 */ /* 0x000fe200078e0008 */
[----:B------:R-:W-:-:S07]  /*0700*/  MOV R39, R7 ;  /* 0x0000000700277202 */ /* 0x000fce0000000f00 */
.L_x_3:
[----:B------:R-:W1:Y:S01]  /*0710*/  LDC.64 R6, c[0x0][0x388] ;  /* 0x0000e200ff067b82 */ /* 0x000e620000000a00 */
[----:B------:R-:W-:-:S04]  /*0720*/  VIADD R34, R34, 0x1 ;  /* 0x0000000122227836 */ /* 0x000fc80000000000 */
[----:B-1----:R-:W-:-:S04]  /*0730*/  IMAD.WIDE.U32 R2, R34, 0x4, R6 ;  /* 0x0000000422027825 */ /* 0x002fc800078e0006 */
[----:B------:R-:W-:Y:S02]  /*0740*/  IMAD.WIDE R6, R32, 0x4, R6 ;  /* 0x0000000420067825 */ /* 0x000fe400078e0206 */
[----:B------:R-:W2:Y:S04]  /*0750*/  LDG.E R2, desc[UR16][R2.64] ;  /* 0x0000001002027981 */ /* 0x000ea8000c1e1900 */
        /* <DEDUP_REMOVED lines=10> */
[----:B-1----:R-:W-:Y:S01]  /*0800*/  DMUL R2, R26, R8 ;  /* 0x000000081a027228 */ /* 0x002fe20000000000 */
[----:B------:R-:W-:-:S07]  /*0810*/  FSETP.GEU.AND P1, PT, |R27|, 6.5827683646048100446e-37, PT ;  /* 0x036000001b00780b */ /* 0x000fce0003f2e200 */
[----:B------:R-:W-:-:S08]  /*0820*/  DFMA R6, R2, -R10, R26 ;  /* 0x8000000a0206722b */ /* 0x000fd0000000001a */
[----:B------:R-:W-:-:S10]  /*0830*/  DFMA R2, R8, R6, R2 ;  /* 0x000000060802722b */ /* 0x000fd40000000002 */
        /* <DEDUP_REMOVED lines=9> */
.L_x_4:
[----:B------:R-:W-:Y:S01]  /*08d0*/  DADD R8, -RZ, |R38| ;  /* 0x00000000ff087229 */ /* 0x000fe20000000526 */
[----:B------:R-:W-:-:S10]  /*08e0*/  MOV R46, 0x900 ;  /* 0x00000900002e7802 */ /* 0x000fd40000000f00 */
[----:B0-----:R-:W-:Y:S05]  /*08f0*/  CALL.REL.NOINC `($_Z6cavityPfS_S_S_S_S_S_iiiiifffif$__internal_accurate_pow) ;  /* 0x00000080008c7944 */ /* 0x001fea0003c00000 */
[----:B------:R-:W0:Y:S02]  /*0900*/  LDC.64 R8, c[0x0][0x380] ;  /* 0x0000e000ff087b82 */ /* 0x000e240000000a00 */
[----:B0-----:R-:W-:-:S04]  /*0910*/  IMAD.WIDE.U32 R6, R34, 0x4, R8 ;  /* 0x0000000422067825 */ /* 0x001fc800078e0008 */
[----:B------:R-:W-:Y:S02]  /*0920*/  IMAD.WIDE R8, R32, 0x4, R8 ;  /* 0x0000000420087825 */ /* 0x000fe400078e0208 */
[----:B------:R-:W2:Y:S04]  /*0930*/  LDG.E R6, desc[UR16][R6.64] ;  /* 0x0000001006067981 */ /* 0x000ea8000c1e1900 */
[----:B------:R-:W2:Y:S01]  /*0940*/  LDG.E R9, desc[UR16][R8.64] ;  /* 0x0000001008097981 */ /* 0x000ea2000c1e1900 */
[----:B------:R-:W0:Y:S01]  /*0950*/  MUFU.RCP64H R23, R11 ;  /* 0x0000000b00177308 */ /* 0x000e220000001800 */
[----:B------:R-:W-:Y:S01]  /*0960*/  IMAD.MOV.U32 R22, RZ, RZ, 0x1 ;  /* 0x00000001ff167424 */ /* 0x000fe200078e00ff */
[C---:B------:R-:W-:Y:S02]  /*0970*/  DSETP.NEU.AND P0, PT, R38.reuse, RZ, PT ;  /* 0x000000ff2600722a */ /* 0x040fe40003f0d000 */
[----:B------:R-:W-:-:S03]  /*0980*/  DSETP.NEU.AND P2, PT, R38, 1, PT ;  /* 0x3ff000002600742a */ /* 0x000fc60003f4d000 */
[----:B0-----:R-:W-:-:S08]  /*0990*/  DFMA R24, R22, -R10, 1 ;  /* 0x3ff000001618742b */ /* 0x001fd0000000080a */
[----:B------:R-:W-:-:S08]  /*09a0*/  DFMA R24, R24, R24, R24 ;  /* 0x000000181818722b */ /* 0x000fd00000000018 */
[----:B------:R-:W-:-:S08]  /*09b0*/  DFMA R24, R22, R24, R22 ;  /* 0x000000181618722b */ /* 0x000fd00000000016 */
[----:B------:R-:W-:-:S08]  /*09c0*/  DFMA R22, R24, -R10, 1 ;  /* 0x3ff000001816742b */ /* 0x000fd0000000080a */
[----:B------:R-:W-:Y:S01]  /*09d0*/  DFMA R24, R24, R22, R24 ;  /* 0x000000161818722b */ /* 0x000fe20000000018 */
[----:B--2---:R-:W-:Y:S01]  /*09e0*/  FADD R26, R6, -R9 ;  /* 0x80000009061a7221 */ /* 0x004fe20000000000 */
[----:B------:R-:W-:-:S05]  /*09f0*/  DADD R6, R38, 2 ;  /* 0x4000000026067429 */ /* 0x000fca0000000000 */
[----:B------:R-:W0:Y:S05]  /*0a00*/  F2F.F64.F32 R26, R26 ;  /* 0x0000001a001a7310 */ /* 0x000e2a0000201800 */
[----:B------:R-:W-:-:S04]  /*0a10*/  LOP3.LUT R6, R7, 0x7ff00000, RZ, 0xc0, !PT ;  /* 0x7ff0000007067812 */ /* 0x000fc800078ec0ff */
[----:B------:R-:W-:Y:S01]  /*0a20*/  ISETP.NE.AND P1, PT, R6, 0x7ff00000, PT ;  /* 0x7ff000000600780c */ /* 0x000fe20003f25270 */
[----:B0-----:R-:W-:-:S08]  /*0a30*/  DMUL R22, R24, R26 ;  /* 0x0000001a18167228 */ /* 0x001fd00000000000 */
[----:B------:R-:W-:-:S08]  /*0a40*/  DFMA R8, R22, -R10, R26 ;  /* 0x8000000a1608722b */ /* 0x000fd0000000001a */
[----:B------:R-:W-:Y:S01]  /*0a50*/  DFMA R6, R24, R8, R22 ;  /* 0x000000081806722b */ /* 0x000fe20000000016 */
[----:B------:R-:W-:Y:S02]  /*0a60*/  FSEL R8, R35, RZ, P0 ;  /* 0x000000ff23087208 */ /* 0x000fe40000000000 */
[----:B------:R-:W-:Y:S01]  /*0a70*/  FSEL R9, R36, RZ, P0 ;  /* 0x000000ff24097208 */ /* 0x000fe20000000000 */
[----:B------:R-:W-:Y:S07]  /*0a80*/  @P1 BRA `(.L_x_5) ;  /* 0x0000000000181947 */ /* 0x000fee0003800000 */
[----:B------:R-:W-:-:S14]  /*0a90*/  DSETP.NAN.AND P0, PT, R38, R38, PT ;  /* 0x000000262600722a */ /* 0x000fdc0003f08000 */
[----:B------:R-:W-:Y:S01]  /*0aa0*/  @P0 DADD R8, R38, 2 ;  /* 0x4000000026080429 */ /* 0x000fe20000000000 */
[----:B------:R-:W-:Y:S10]  /*0ab0*/  @P0 BRA `(.L_x_5) ;  /* 0x00000000000c0947 */ /* 0x000ff40003800000 */
[----:B------:R-:W-:-:S14]  /*0ac0*/  DSETP.NEU.AND P0, PT, |R38|, +INF , PT ;  /* 0x7ff000002600742a */ /* 0x000fdc0003f0d200 */
[----:B------:R-:W-:Y:S01]  /*0ad0*/  @!P0 IMAD.MOV.U32 R8, RZ, RZ, 0x0 ;  /* 0x00000000ff088424 */ /* 0x000fe200078e00ff */
[----:B------:R-:W-:-:S07]  /*0ae0*/  @!P0 MOV R9, 0x7ff00000 ;  /* 0x7ff0000000098802 */ /* 0x000fce0000000f00 */
.L_x_5:
[----:B------:R-:W-:Y:S01]  /*0af0*/  FFMA R22, RZ, R11, R7 ;  /* 0x0000000bff167223 */ /* 0x000fe20000000007 */
[----:B------:R-:W-:Y:S01]  /*0b00*/  FSETP.GEU.AND P1, PT, |R27|, 6.5827683646048100446e-37, PT ;  /* 0x036000001b00780b */ /* 0x000fe20003f2e200 */
[----:B------:R-:W-:Y:S01]  /*0b10*/  DADD R36, R2, R38 ;  /* 0x0000000002247229 */ /* 0x000fe20000000026 */
[----:B------:R-:W-:Y:S02]  /*0b20*/  FSEL R8, R8, RZ, P2 ;  /* 0x000000ff08087208 */ /* 0x000fe40001000000 */
[----:B------:R-:W-:Y:S02]  /*0b30*/  FSETP.GT.AND P0, PT, |R22|, 1.469367938527859385e-39, PT ;  /* 0x001000001600780b */ /* 0x000fe40003f04200 */
[----:B------:R-:W-:-:S06]  /*0b40*/  FSEL R9, R9, 1.875, P2 ;  /* 0x3ff0000009097808 */ /* 0x000fcc0001000000 */
[----:B------:R-:W-:-:S05]  /*0b50*/  DFMA R36, R36, R20, -R8 ;  /* 0x000000142424722b */ /* 0x000fca0000000808 */
[----:B------:R-:W-:Y:S06]  /*0b60*/  @P0 BRA P1, `(.L_x_6) ;  /* 0x0000000000140947 */ /* 0x000fec0000800000 */
[----:B------:R-:W-:Y:S01]  /*0b70*/  IMAD.MOV.U32 R24, RZ, RZ, R10 ;  /* 0x000000ffff187224 */ /* 0x000fe200078e000a */
[----:B------:R-:W-:Y:S01]  /*0b80*/  MOV R6, 0xbb0 ;  /* 0x00000bb000067802 */ /* 0x000fe20000000f00 */
[----:B------:R-:W-:-:S07]  /*0b90*/  IMAD.MOV.U32 R25, RZ, RZ, R11 ;  /* 0x000000ffff197224 */ /* 0x000fce00078e000b */
[----:B------:R-:W-:Y:S05]  /*0ba0*/  CALL.REL.NOINC `($__internal_1_$__cuda_sm20_div_rn_f64_full) ;  /* 0x0000007000d07944 */ /* 0x000fea0003c00000 */
[----:B------:R-:W-:-:S07]  /*0bb0*/  MOV R6, R8 ;  /* 0x0000000800067202 */ /* 0x000fce0000000f00 */
.L_x_6:
[----:B------:R-:W0:Y:S01]  /*0bc0*/  LDC R23, c[0x0][0x3b8] ;  /* 0x0000ee00ff177b82 */ /* 0x000e220000000800 */
[----:B------:R-:W-:-:S04]  /*0bd0*/  UIADD3 UR6, UP0, UPT, UR10, UR20, URZ ;  /* 0x000000140a067290 */ /* 0x000fc8000ff1e0ff */
[----:B------:R-:W-:Y:S02]  /*0be0*/  UIADD3.X UR9, UPT, UPT, UR11, UR21, URZ, UP0, !UPT ;  /* 0x000000150b097290 */ /* 0x000fe400087fe4ff */
[----:B------:R-:W-:Y:S01]  /*0bf0*/  IMAD.U32 R24, RZ, RZ, UR6 ;  /* 0x00000006ff187e24 */ /* 0x000fe2000f8e00ff */
[----:B------:R-:W0:Y:S03]  /*0c00*/  LDC.64 R8, c[0x0][0x388] ;  /* 0x0000e200ff087b82 */ /* 0x000e260000000a00 */
[----:B------:R-:W-:-:S05]  /*0c10*/  IMAD.U32 R25, RZ, RZ, UR9 ;  /* 0x00000009ff197e24 */ /* 0x000fca000f8e00ff */
[----:B------:R-:W2:Y:S01]  /*0c20*/  LDG.E R24, desc[UR16][R24.64] ;  /* 0x0000001018187981 */ /* 0x000ea2000c1e1900 */
[----:B0-----:R-:W-:-:S04]  /*0c30*/  IMAD.WIDE.U32 R8, R23, 0x4, R8 ;  /* 0x0000000417087825 */ /* 0x001fc800078e0008 */
[----:B------:R-:W-:-:S06]  /*0c40*/  IMAD.WIDE R8, R32, 0x4, R8 ;  /* 0x0000000420087825 */ /* 0x000fcc00078e0208 */
[----:B------:R-:W2:Y:S01]  /*0c50*/  LDG.E R9, desc[UR16][R8.64+-0x4] ;  /* 0xfffffc1008097981 */ /* 0x000ea2000c1e1900 */
[----:B------:R-:W0:Y:S01]  /*0c60*/  MUFU.RCP64H R23, R13 ;  /* 0x0000000d00177308 */ /* 0x000e220000001800 */
[----:B------:R-:W-:-:S06]  /*0c70*/  MOV R22, 0x1 ;  /* 0x0000000100167802 */ /* 0x000fcc0000000f00 */
[----:B0-----:R-:W-:-:S08]  /*0c80*/  DFMA R26, R22, -R12, 1 ;  /* 0x3ff00000161a742b */ /* 0x001fd0000000080c */
[----:B------:R-:W-:-:S08]  /*0c90*/  DFMA R26, R26, R26, R26 ;  /* 0x0000001a1a1a722b */ /* 0x000fd0000000001a */
[----:B------:R-:W-:-:S08]  /*0ca0*/  DFMA R26, R22, R26, R22 ;  /* 0x0000001a161a722b */ /* 0x000fd00000000016 */
[----:B------:R-:W-:-:S08]  /*0cb0*/  DFMA R28, R26, -R12, 1 ;  /* 0x3ff000001a1c742b */ /* 0x000fd0000000080c */
[----:B------:R-:W-:Y:S01]  /*0cc0*/  DFMA R28, R26, R28, R26 ;  /* 0x0000001c1a1c722b */ /* 0x000fe2000000001a */
[----:B--2---:R-:W-:-:S04]  /*0cd0*/  FADD R30, R24, -R9 ;  /* 0x80000009181e7221 */ /* 0x004fc80000000000 */
[----:B------:R-:W0:Y:S02]  /*0ce0*/  F2F.F64.F32 R22, R30 ;  /* 0x0000001e00167310 */ /* 0x000e240000201800 */
[----:B0-----:R-:W-:-:S08]  /*0cf0*/  DMUL R26, R22, R6 ;  /* 0x00000006161a7228 */ /* 0x001fd00000000000 */
[----:B------:R-:W-:-:S08]  /*0d00*/  DMUL R6, R28, R26 ;  /* 0x0000001a1c067228 */ /* 0x000fd00000000000 */
[----:B------:R-:W-:-:S08]  /*0d10*/  DFMA R8, R6, -R12, R26 ;  /* 0x8000000c0608722b */ /* 0x000fd0000000001a */
[----:B------:R-:W-:Y:S01]  /*0d20*/  DFMA R6, R28, R8, R6 ;  /* 0x000000081c06722b */ /* 0x000fe20000000006 */
[----:B------:R-:W-:-:S09]  /*0d30*/  FSETP.GEU.AND P1, PT, |R27|, 6.5827683646048100446e-37, PT ;  /* 0x036000001b00780b */ /* 0x000fd20003f2e200 */
[----:B------:R-:W-:-:S05]  /*0d40*/  FFMA R8, RZ, R13, R7 ;  /* 0x0000000dff087223 */ /* 0x000fca0000000007 */
[----:B------:R-:W-:-:S13]  /*0d50*/  FSETP.GT.AND P0, PT, |R8|, 1.469367938527859385e-39, PT ;  /* 0x001000000800780b */ /* 0x000fda0003f04200 */
[----:B------:R-:W-:Y:S05]  /*0d60*/  @P0 BRA P1, `(.L_x_7) ;  /* 0x0000000000140947 */ /* 0x000fea0000800000 */
[----:B------:R-:W-:Y:S01]  /*0d70*/  IMAD.MOV.U32 R24, RZ, RZ, R12 ;  /* 0x000000ffff187224 */ /* 0x000fe200078e000c */
[----:B------:R-:W-:Y:S01]  /*0d80*/  MOV R6, 0xdb0 ;  /* 0x00000db000067802 */ /* 0x000fe20000000f00 */
[----:B------:R-:W-:-:S07]  /*0d90*/  IMAD.MOV.U32 R25, RZ, RZ, R13 ;  /* 0x000000ffff197224 */ /* 0x000fce00078e000d */
[----:B------:R-:W-:Y:S05]  /*0da0*/  CALL.REL.NOINC `($__internal_1_$__cuda_sm20_div_rn_f64_full) ;  /* 0x0000007000507944 */ /* 0x000fea0003c00000 */
[----:B------:R-:W-:-:S07]  /*0db0*/  MOV R6, R8 ;  /* 0x0000000800067202 */ /* 0x000fce0000000f00 */
.L_x_7:
[----:B------:R-:W-:Y:S01]  /*0dc0*/  DADD R6, R6, R6 ;  /* 0x0000000006067229 */ /* 0x000fe20000000006 */
[----:B------:R-:W-:Y:S01]  /*0dd0*/  MOV R46, 0xe10 ;  /* 0x00000e10002e7802 */ /* 0x000fe20000000f00 */
[----:B------:R-:W-:-:S06]  /*0de0*/  DADD R8, -RZ, |R2| ;  /* 0x00000000ff087229 */ /* 0x000fcc0000000502 */
[----:B------:R-:W-:-:S11]  /*0df0*/  DADD R6, R36, -R6 ;  /* 0x0000000024067229 */ /* 0x000fd60000000806 */
[----:B------:R-:W-:Y:S05]  /*0e00*/  CALL.REL.NOINC `($_Z6cavityPfS_S_S_S_S_S_iiiiifffif$__internal_accurate_pow) ;  /* 0x0000007c00487944 */ /* 0x000fea0003c00000 */
[C---:B------:R-:W-:Y:S02]  /*0e10*/  DADD R8, R2.reuse, 2 ;  /* 0x4000000002087429 */ /* 0x040fe40000000000 */
[----:B------:R-:W-:-:S08]  /*0e20*/  DSETP.NEU.AND P0, PT, R2, RZ, PT ;  /* 0x000000ff0200722a */ /* 0x000fd00003f0d000 */
[----:B------:R-:W-:Y:S02]  /*0e30*/  LOP3.LUT R8, R9, 0x7ff00000, RZ, 0xc0, !PT ;  /* 0x7ff0000009087812 */ /* 0x000fe400078ec0ff */
[----:B------:R-:W-:Y:S02]  /*0e40*/  FSEL R9, R36, RZ, P0 ;  /* 0x000000ff24097208 */ /* 0x000fe40000000000 */
[----:B------:R-:W-:Y:S02]  /*0e50*/  ISETP.NE.AND P1, PT, R8, 0x7ff00000, PT ;  /* 0x7ff000000800780c */ /* 0x000fe40003f25270 */
[----:B------:R-:W-:-:S11]  /*0e60*/  FSEL R8, R35, RZ, P0 ;  /* 0x000000ff23087208 */ /* 0x000fd60000000000 */
[----:B------:R-:W-:Y:S05]  /*0e70*/  @P1 BRA `(.L_x_8) ;  /* 0x0000000000181947 */ /* 0x000fea0003800000 */
[----:B------:R-:W-:-:S14]  /*0e80*/  DSETP.NAN.AND P0, PT, R2, R2, PT ;  /* 0x000000020200722a */ /* 0x000fdc0003f08000 */
[----:B------:R-:W-:Y:S01]  /*0e90*/  @P0 DADD R8, R2, 2 ;  /* 0x4000000002080429 */ /* 0x000fe20000000000 */
[----:B------:R-:W-:Y:S10]  /*0ea0*/  @P0 BRA `(.L_x_8) ;  /* 0x00000000000c0947 */ /* 0x000ff40003800000 */
[----:B------:R-:W-:-:S14]  /*0eb0*/  DSETP.NEU.AND P0, PT, |R2|, +INF , PT ;  /* 0x7ff000000200742a */ /* 0x000fdc0003f0d200 */
[----:B------:R-:W-:Y:S02]  /*0ec0*/  @!P0 IMAD.MOV.U32 R8, RZ, RZ, 0x0 ;  /* 0x00000000ff088424 */ /* 0x000fe400078e00ff */
[----:B------:R-:W-:-:S07]  /*0ed0*/  @!P0 IMAD.MOV.U32 R9, RZ, RZ, 0x7ff00000 ;  /* 0x7ff00000ff098424 */ /* 0x000fce00078e00ff */
.L_x_8:
[----:B------:R-:W-:Y:S01]  /*0ee0*/  DSETP.NEU.AND P0, PT, R2, 1, PT ;  /* 0x3ff000000200742a */ /* 0x000fe20003f0d000 */
[----:B------:R-:W-:Y:S01]  /*0ef0*/  UIADD3 UR23, UPT, UPT, UR23, 0x1, URZ ;  /* 0x0000000117177890 */ /* 0x000fe2000fffe0ff */
[----:B------:R-:W-:Y:S01]  /*0f00*/  VIADD R32, R32, 0x1 ;  /* 0x0000000120207836 */ /* 0x000fe20000000000 */
[----:B------:R-:W-:Y:S01]  /*0f10*/  UIADD3 UR10, UP1, UPT, UR10, 0x4, URZ ;  /* 0x000000040a0a7890 */ /* 0x000fe2000ff3e0ff */
[----:B------:R-:W-:Y:S02]  /*0f20*/  IADD3 R33, PT, PT, R33, 0x1, RZ ;  /* 0x0000000121217810 */ /* 0x000fe40007ffe0ff */
[----:B------:R-:W-:Y:S01]  /*0f30*/  FSEL R2, R8, RZ, P0 ;  /* 0x000000ff08027208 */ /* 0x000fe20000000000 */
[----:B------:R-:W-:Y:S01]  /*0f40*/  UIADD3.X UR11, UPT, UPT, URZ, UR11, URZ, UP1, !UPT ;  /* 0x0000000bff0b7290 */ /* 0x000fe20008ffe4ff */
[----:B------:R-:W-:-:S06]  /*0f50*/  FSEL R3, R9, 1.875, P0 ;  /* 0x3ff0000009037808 */ /* 0x000fcc0000000000 */
[----:B------:R-:W-:Y:S01]  /*0f60*/  DADD R6, R6, -R2 ;  /* 0x0000000006067229 */ /* 0x000fe20000000802 */
[----:B------:R-:W-:Y:S01]  /*0f70*/  MOV R2, UR12 ;  /* 0x0000000c00027c02 */ /* 0x000fe20008000f00 */
[----:B------:R-:W-:Y:S01]  /*0f80*/  IMAD.U32 R3, RZ, RZ, UR13 ;  /* 0x0000000dff037e24 */ /* 0x000fe2000f8e00ff */
[----:B------:R-:W-:-:S05]  /*0f90*/  UIADD3 UR12, UP0, UPT, UR12, 0x4, URZ ;  /* 0x000000040c0c7890 */ /* 0x000fca000ff1e0ff */
[----:B------:R-:W-:Y:S01]  /*0fa0*/  DMUL R6, R6, R14 ;  /* 0x0000000e06067228 */ /* 0x000fe20000000000 */
[----:B------:R-:W-:Y:S02]  /*0fb0*/  UIADD3.X UR13, UPT, UPT, URZ, UR13, URZ, UP0, !UPT ;  /* 0x0000000dff0d7290 */ /* 0x000fe400087fe4ff */
[----:B------:R-:W-:-:S07]  /*0fc0*/  UISETP.NE.AND UP0, UPT, UR23, -0x2, UPT ;  /* 0xfffffffe1700788c */ /* 0x000fce000bf05270 */
[----:B------:R-:W0:Y:S02]  /*0fd0*/  F2F.F32.F64 R7, R6 ;  /* 0x0000000600077310 */ /* 0x000e240000301000 */
[----:B0-----:R1:W-:Y:S01]  /*0fe0*/  STG.E desc[UR16][R2.64], R7 ;  /* 0x0000000702007986 */ /* 0x0013e2000c101910 */
[----:B------:R-:W-:Y:S05]  /*0ff0*/  BRA.U UP0, `(.L_x_9) ;  /* 0xfffffff5004c7547 */ /* 0x000fea000b83ffff */
[----:B-1----:R-:W0:Y:S01]  /*1000*/  LDC R3, c[0x0][0x3bc] ;  /* 0x0000ef00ff037b82 */ /* 0x002e220000000800 */
[----:B------:R-:W-:Y:S01]  /*1010*/  UMOV UR6, UR5 ;  /* 0x0000000500067c82 */ /* 0x000fe20008000000 */
[----:B0-----:R-:W-:-:S05]  /*1020*/  VIADD R2, R3, 0xffffffff ;  /* 0xffffffff03027836 */ /* 0x001fca0000000000 */
[----:B------:R-:W-:-:S13]  /*1030*/  ISETP.NE.AND P0, PT, R2, UR5, PT ;  /* 0x0000000502007c0c */ /* 0x000fda000bf05270 */
[----:B------:R-:W-:Y:S05]  /*1040*/  @P0 BRA `(.L_x_10) ;  /* 0xfffffff000e40947 */ /* 0x000fea000383ffff */
.L_x_2:
[----:B------:R-:W1:Y:S02]  /*1050*/  LDCU UR5, c[0x0][0x3c4] ;  /* 0x00007880ff0577ac */ /* 0x000e640008000800 */
[----:B-1----:R-:W-:-:S09]  /*1060*/  UISETP.GE.AND UP0, UPT, UR5, URZ, UPT ;  /* 0x000000ff0500728c */ /* 0x002fd2000bf06270 */
[----:B------:R-:W-:Y:S05]  /*1070*/  BRA.U !UP0, `(.L_x_11) ;  /* 0x00000031085c7547 */ /* 0x000fea000b800000 */
[----:B------:R-:W-:-:S05]  /*1080*/  UMOV UR5, URZ ;  /* 0x000000ff00057c82 */ /* 0x000fca0008000000 */
.L_x_44:
[----:B-1----:R-:W1:Y:S02]  /*1090*/  LDCU UR9, c[0x0][0x3c8] ;  /* 0x00007900ff0977ac */ /* 0x002e640008000800 */
[----:B-1----:R-:W-:-:S09]  /*10a0*/  UISETP.GE.AND UP0, UPT, UR9, 0x1, UPT ;  /* 0x000000010900788c */ /* 0x002fd2000bf06270 */
[----:B--234-:R-:W-:Y:S05]  /*10b0*/  BRA.U !UP0, `(.L_x_12) ;  /* 0x0000000508a87547 */ /* 0x01cfea000b800000 */
[----:B------:R-:W-:Y:S01]  /*10c0*/  UISETP.GE.U32.AND UP0, UPT, UR9, 0x10, UPT ;  /* 0x000000100900788c */ /* 0x000fe2000bf06070 */
[----:B------:R-:W-:-:S08]  /*10d0*/  IMAD.MOV.U32 R9, RZ, RZ, RZ ;  /* 0x000000ffff097224 */ /* 0x000fd000078e00ff */
[----:B------:R-:W-:Y:S05]  /*10e0*/  BRA.U !UP0, `(.L_x_13) ;  /* 0x0000000108a87547 */ /* 0x000fea000b800000 */
[----:B------:R-:W-:-:S07]  /*10f0*/  HFMA2 R9, -RZ, RZ, 0, 0 ;  /* 0x00000000ff097431 */ /* 0x000fce00000001ff */
.L_x_14:
[----:B------:R-:W1:Y:S08]  /*1100*/  LDC.64 R2, c[0x0][0x398] ;  /* 0x0000e600ff027b82 */ /* 0x000e700000000a00 */
[----:B--2---:R-:W2:Y:S01]  /*1110*/  LDC.64 R6, c[0x0][0x3a0] ;  /* 0x0000e800ff067b82 */ /* 0x004ea20000000a00 */
[----:B-1----:R-:W-:-:S05]  /*1120*/  IMAD.WIDE.U32 R2, R9, 0x4, R2 ;  /* 0x0000000409027825 */ /* 0x002fca00078e0002 */
[----:B------:R-:W3:Y:S01]  /*1130*/  LDG.E R23, desc[UR16][R2.64] ;  /* 0x0000001002177981 */ /* 0x000ee2000c1e1900 */
[----:B--2---:R-:W-:-:S05]  /*1140*/  IMAD.WIDE.U32 R6, R9, 0x4, R6 ;  /* 0x0000000409067825 */ /* 0x004fca00078e0006 */
[----:B---3--:R1:W-:Y:S04]  /*1150*/  STG.E desc[UR16][R6.64], R23 ;  /* 0x0000001706007986 */ /* 0x0083e8000c101910 */
[----:B------:R-:W2:Y:S04]  /*1160*/  LDG.E R25, desc[UR16][R2.64+0x4] ;  /* 0x0000041002197981 */ /* 0x000ea8000c1e1900 */
[----:B--2---:R2:W-:Y:S04]  /*1170*/  STG.E desc[UR16][R6.64+0x4], R25 ;  /* 0x0000041906007986 */ /* 0x0045e8000c101910 */
[----:B------:R-:W3:Y:S04]  /*1180*/  LDG.E R27, desc[UR16][R2.64+0x8] ;  /* 0x00000810021b7981 */ /* 0x000ee8000c1e1900 */
[----:B---3--:R3:W-:Y:S04]  /*1190*/  STG.E desc[UR16][R6.64+0x8], R27 ;  /* 0x0000081b06007986 */ /* 0x0087e8000c101910 */
[----:B------:R-:W4:Y:S04]  /*11a0*/  LDG.E R29, desc[UR16][R2.64+0xc] ;  /* 0x00000c10021d7981 */ /* 0x000f28000c1e1900 */
[----:B----4-:R4:W-:Y:S04]  /*11b0*/  STG.E desc[UR16][R6.64+0xc], R29 ;  /* 0x00000c1d06007986 */ /* 0x0109e8000c101910 */
[----:B------:R-:W5:Y:S04]  /*11c0*/  LDG.E R31, desc[UR16][R2.64+0x10] ;  /* 0x00001010021f7981 */ /* 0x000f68000c1e1900 */
[----:B-----5:R5:W-:Y:S04]  /*11d0*/  STG.E desc[UR16][R6.64+0x10], R31 ;  /* 0x0000101f06007986 */ /* 0x020be8000c101910 */
[----:B------:R-:W2:Y:S04]  /*11e0*/  LDG.E R33, desc[UR16][R2.64+0x14] ;  /* 0x0000141002217981 */ /* 0x000ea8000c1e1900 */
[----:B--2---:R2:W-:Y:S04]  /*11f0*/  STG.E desc[UR16][R6.64+0x14], R33 ;  /* 0x0000142106007986 */ /* 0x0045e8000c101910 */
[----:B-1----:R-:W3:Y:S04]  /*1200*/  LDG.E R23, desc[UR16][R2.64+0x18] ;  /* 0x0000181002177981 */ /* 0x002ee8000c1e1900 */
[----:B---3--:R1:W-:Y:S04]  /*1210*/  STG.E desc[UR16][R6.64+0x18], R23 ;  /* 0x0000181706007986 */ /* 0x0083e8000c101910 */
        /* <DEDUP_REMOVED lines=8> */
[----:B------:R-:W3:Y:S04]  /*12a0*/  LDG.E R33, desc[UR16][R2.64+0x2c] ;  /* 0x00002c1002217981 */ /* 0x000ee8000c1e1900 */
[----:B---3--:R2:W-:Y:S04]  /*12b0*/  STG.E desc[UR16][R6.64+0x2c], R33 ;  /* 0x00002c2106007986 */ /* 0x0085e8000c101910 */
[----:B-1----:R-:W3:Y:S04]  /*12c0*/  LDG.E R23, desc[UR16][R2.64+0x30] ;  /* 0x0000301002177981 */ /* 0x002ee8000c1e1900 */
[----:B---3--:R2:W-:Y:S04]  /*12d0*/  STG.E desc[UR16][R6.64+0x30], R23 ;  /* 0x0000301706007986 */ /* 0x0085e8000c101910 */
[----:B------:R-:W3:Y:S04]  /*12e0*/  LDG.E R25, desc[UR16][R2.64+0x34] ;  /* 0x0000341002197981 */ /* 0x000ee8000c1e1900 */
[----:B---3--:R2:W-:Y:S04]  /*12f0*/  STG.E desc[UR16][R6.64+0x34], R25 ;  /* 0x0000341906007986 */ /* 0x0085e8000c101910 */
[----:B----4-:R-:W3:Y:S04]  /*1300*/  LDG.E R27, desc[UR16][R2.64+0x38] ;  /* 0x00003810021b7981 */ /* 0x010ee8000c1e1900 */
[----:B---3--:R2:W-:Y:S04]  /*1310*/  STG.E desc[UR16][R6.64+0x38], R27 ;  /* 0x0000381b06007986 */ /* 0x0085e8000c101910 */
[----:B-----5:R-:W3:Y:S01]  /*1320*/  LDG.E R29, desc[UR16][R2.64+0x3c] ;  /* 0x00003c10021d7981 */ /* 0x020ee2000c1e1900 */
[----:B------:R-:W-:Y:S01]  /*1330*/  ULOP3.LUT UR6, UR9, 0x7ffffff0, URZ, 0xc0, !UPT ;  /* 0x7ffffff009067892 */ /* 0x000fe2000f8ec0ff */
[----:B------:R-:W-:-:S05]  /*1340*/  VIADD R9, R9, 0x10 ;  /* 0x0000001009097836 */ /* 0x000fca0000000000 */
[----:B------:R-:W-:Y:S01]  /*1350*/  ISETP.NE.AND P0, PT, R9, UR6, PT ;  /* 0x0000000609007c0c */ /* 0x000fe2000bf05270 */
[----:B---3--:R2:W-:-:S12]  /*1360*/  STG.E desc[UR16][R6.64+0x3c], R29 ;  /* 0x00003c1d06007986 */ /* 0x0085d8000c101910 */
[----:B------:R-:W-:Y:S05]  /*1370*/  @P0 BRA `(.L_x_14) ;  /* 0xfffffffc00600947 */ /* 0x000fea000383ffff */
[----:B------:R-:W-:-:S07]  /*1380*/  IMAD.U32 R9, RZ, RZ, UR6 ;  /* 0x00000006ff097e24 */ /* 0x000fce000f8e00ff */
.L_x_13:
[----:B------:R-:W-:-:S09]  /*1390*/  ULOP3.LUT UP0, UR6, UR9, 0xf, URZ, 0xc0, !UPT ;  /* 0x0000000f09067892 */ /* 0x000fd2000f80c0ff */
[----:B------:R-:W-:Y:S05]  /*13a0*/  BRA.U !UP0, `(.L_x_12) ;  /* 0x0000000108ec7547 */ /* 0x000fea000b800000 */
[----:B------:R-:W-:Y:S02]  /*13b0*/  UIADD3 UR6, UPT, UPT, UR6, -0x1, URZ ;  /* 0xffffffff06067890 */ /* 0x000fe4000fffe0ff */
[----:B------:R-:W-:Y:S02]  /*13c0*/  ULOP3.LUT UP1, URZ, UR9, 0x7, URZ, 0xc0, !UPT ;  /* 0x0000000709ff7892 */ /* 0x000fe4000f82c0ff */
[----:B------:R-:W-:-:S09]  /*13d0*/  UISETP.GE.U32.AND UP0, UPT, UR6, 0x7, UPT ;  /* 0x000000070600788c */ /* 0x000fd2000bf06070 */
[----:B------:R-:W-:Y:S05]  /*13e0*/  BRA.U !UP0, `(.L_x_15) ;  /* 0x0000000108547547 */ /* 0x000fea000b800000 */
        /* <DEDUP_REMOVED lines=12> */
[----:B------:R-:W4:Y:S04]  /*14b0*/  LDG.E R31, desc[UR16][R2.64+0x10] ;  /* 0x00001010021f7981 */ /* 0x000f28000c1e1900 */
[----:B----4-:R3:W-:Y:S04]  /*14c0*/  STG.E desc[UR16][R6.64+0x10], R31 ;  /* 0x0000101f06007986 */ /* 0x0107e8000c101910 */
[----:B------:R-:W4:Y:S04]  /*14d0*/  LDG.E R33, desc[UR16][R2.64+0x14] ;  /* 0x0000141002217981 */ /* 0x000f28000c1e1900 */
[----:B----4-:R3:W-:Y:S04]  /*14e0*/  STG.E desc[UR16][R6.64+0x14], R33 ;  /* 0x0000142106007986 */ /* 0x0107e8000c101910 */
[----:B-1----:R-:W4:Y:S04]  /*14f0*/  LDG.E R23, desc[UR16][R2.64+0x18] ;  /* 0x0000181002177981 */ /* 0x002f28000c1e1900 */
[----:B----4-:R3:W-:Y:S04]  /*1500*/  STG.E desc[UR16][R6.64+0x18], R23 ;  /* 0x0000181706007986 */ /* 0x0107e8000c101910 */
[----:B--2---:R-:W2:Y:S01]  /*1510*/  LDG.E R25, desc[UR16][R2.64+0x1c] ;  /* 0x00001c1002197981 */ /* 0x004ea2000c1e1900 */
[----:B------:R-:W-:-:S03]  /*1520*/  IADD3 R9, PT, PT, R9, 0x8, RZ ;  /* 0x0000000809097810 */ /* 0x000fc60007ffe0ff */
[----:B--2---:R3:W-:Y:S04]  /*1530*/  STG.E desc[UR16][R6.64+0x1c], R25 ;  /* 0x00001c1906007986 */ /* 0x0047e8000c101910 */
.L_x_15:
[----:B------:R-:W-:Y:S05]  /*1540*/  BRA.U !UP1, `(.L_x_12) ;  /* 0x0000000109847547 */ /* 0x000fea000b800000 */
[----:B------:R-:W-:Y:S02]  /*1550*/  ULOP3.LUT UR6, UR9, 0x7, URZ, 0xc0, !UPT ;  /* 0x0000000709067892 */ /* 0x000fe4000f8ec0ff */
[----:B------:R-:W-:Y:S02]  /*1560*/  ULOP3.LUT UP1, UR9, UR9, 0x3, URZ, 0xc0, !UPT ;  /* 0x0000000309097892 */ /* 0x000fe4000f82c0ff */
[----:B------:R-:W-:-:S04]  /*1570*/  UIADD3 UR6, UPT, UPT, UR6, -0x1, URZ ;  /* 0xffffffff06067890 */ /* 0x000fc8000fffe0ff */
[----:B------:R-:W-:-:S09]  /*1580*/  UISETP.GE.U32.AND UP0, UPT, UR6, 0x3, UPT ;  /* 0x000000030600788c */ /* 0x000fd2000bf06070 */
[----:B------:R-:W-:Y:S05]  /*1590*/  BRA.U !UP0, `(.L_x_16) ;  /* 0x0000000108347547 */ /* 0x000fea000b800000 */
[----:B------:R-:W1:Y:S08]  /*15a0*/  LDC.64 R2, c[0x0][0x398] ;  /* 0x0000e600ff027b82 */ /* 0x000e700000000a00 */
[----:B--23--:R-:W2:Y:S01]  /*15b0*/  LDC.64 R6, c[0x0][0x3a0] ;  /* 0x0000e800ff067b82 */ /* 0x00cea20000000a00 */
[----:B-1----:R-:W-:-:S05]  /*15c0*/  IMAD.WIDE.U32 R2, R9, 0x4, R2 ;  /* 0x0000000409027825 */ /* 0x002fca00078e0002 */
[----:B------:R-:W3:Y:S01]  /*15d0*/  LDG.E R23, desc[UR16][R2.64] ;  /* 0x0000001002177981 */ /* 0x000ee2000c1e1900 */
[----:B--2---:R-:W-:-:S05]  /*15e0*/  IMAD.WIDE.U32 R6, R9, 0x4, R6 ;  /* 0x0000000409067825 */ /* 0x004fca00078e0006 */
[----:B---3--:R1:W-:Y:S04]  /*15f0*/  STG.E desc[UR16][R6.64], R23 ;  /* 0x0000001706007986 */ /* 0x0083e8000c101910 */
[----:B------:R-:W2:Y:S04]  /*1600*/  LDG.E R25, desc[UR16][R2.64+0x4] ;  /* 0x0000041002197981 */ /* 0x000ea8000c1e1900 */
[----:B--2---:R1:W-:Y:S04]  /*1610*/  STG.E desc[UR16][R6.64+0x4], R25 ;  /* 0x0000041906007986 */ /* 0x0043e8000c101910 */
[----:B------:R-:W2:Y:S04]  /*1620*/  LDG.E R27, desc[UR16][R2.64+0x8] ;  /* 0x00000810021b7981 */ /* 0x000ea8000c1e1900 */
[----:B--2---:R1:W-:Y:S04]  /*1630*/  STG.E desc[UR16][R6.64+0x8], R27 ;  /* 0x0000081b06007986 */ /* 0x0043e8000c101910 */
[----:B------:R-:W2:Y:S01]  /*1640*/  LDG.E R29, desc[UR16][R2.64+0xc] ;  /* 0x00000c10021d7981 */ /* 0x000ea2000c1e1900 */
[----:B------:R-:W-:-:S03]  /*1650*/  VIADD R9, R9, 0x4 ;  /* 0x0000000409097836 */ /* 0x000fc60000000000 */
[----:B--2---:R1:W-:Y:S04]  /*1660*/  STG.E desc[UR16][R6.64+0xc], R29 ;  /* 0x00000c1d06007986 */ /* 0x0043e8000c101910 */
.L_x_16:
[----:B------:R-:W-:Y:S05]  /*1670*/  BRA.U !UP1, `(.L_x_12) ;  /* 0x0000000109387547 */ /* 0x000fea000b800000 */
[----:B------:R-:W4:Y:S08]  /*1680*/  LDC.64 R2, c[0x0][0x398] ;  /* 0x0000e600ff027b82 */ /* 0x000f300000000a00 */
[----:B-123--:R-:W1:Y:S01]  /*1690*/  LDC.64 R6, c[0x0][0x3a0] ;  /* 0x0000e800ff067b82 */ /* 0x00ee620000000a00 */
[----:B----4-:R-:W-:-:S05]  /*16a0*/  IMAD.WIDE.U32 R2, R9, 0x4, R2 ;  /* 0x0000000409027825 */ /* 0x010fca00078e0002 */
[----:B------:R-:W2:Y:S01]  /*16b0*/  LDG.E R23, desc[UR16][R2.64] ;  /* 0x0000001002177981 */ /* 0x000ea2000c1e1900 */
[----:B------:R-:W-:Y:S01]  /*16c0*/  UISETP.NE.AND UP0, UPT, UR9, 0x1, UPT ;  /* 0x000000010900788c */ /* 0x000fe2000bf05270 */
[----:B-1----:R-:W-:-:S05]  /*16d0*/  IMAD.WIDE.U32 R6, R9, 0x4, R6 ;  /* 0x0000000409067825 */ /* 0x002fca00078e0006 */
[----:B--2---:R4:W-:Y:S03]  /*16e0*/  STG.E desc[UR16][R6.64], R23 ;  /* 0x0000001706007986 */ /* 0x0049e6000c101910 */
[----:B------:R-:W-:Y:S05]  /*16f0*/  BRA.U !UP0, `(.L_x_12) ;  /* 0x0000000108187547 */ /* 0x000fea000b800000 */
[----:B------:R-:W2:Y:S01]  /*1700*/  LDG.E R9, desc[UR16][R2.64+0x4] ;  /* 0x0000041002097981 */ /* 0x000ea2000c1e1900 */
[----:B------:R-:W-:-:S03]  /*1710*/  UISETP.NE.AND UP0, UPT, UR9, 0x2, UPT ;  /* 0x000000020900788c */ /* 0x000fc6000bf05270 */
[----:B--2---:R1:W-:Y:S06]  /*1720*/  STG.E desc[UR16][R6.64+0x4], R9 ;  /* 0x0000040906007986 */ /* 0x0043ec000c101910 */
[----:B------:R-:W-:Y:S05]  /*1730*/  BRA.U !UP0, `(.L_x_12) ;  /* 0x0000000108087547 */ /* 0x000fea000b800000 */
[----:B------:R-:W2:Y:S04]  /*1740*/  LDG.E R3, desc[UR16][R2.64+0x8] ;  /* 0x0000081002037981 */ /* 0x000ea8000c1e1900 */
[----:B--2---:R2:W-:Y:S02]  /*1750*/  STG.E desc[UR16][R6.64+0x8], R3 ;  /* 0x0000080306007986 */ /* 0x0045e4000c101910 */
.L_x_12:
[----:B--2---:R-:W2:Y:S02]  /*1760*/  LDC.64 R2, c[0x0][0x3b8] ;  /* 0x0000ee00ff027b82 */ /* 0x004ea40000000a00 */
[----:B--2---:R-:W-:-:S04]  /*1770*/  VIMNMX R2, PT, PT, R2, R3, PT ;  /* 0x0000000302027248 */ /* 0x004fc80003fe0100 */
[----:B------:R-:W-:-:S13]  /*1780*/  ISETP.GE.AND P0, PT, R2, 0x3, PT ;  /* 0x000000030200780c */ /* 0x000fda0003f06270 */
[----:B------:R-:W-:Y:S05]  /*1790*/  @!P0 BRA `(.L_x_17) ;  /* 0x0000000c00e08947 */ /* 0x000fea0003800000 */
[----:B------:R-:W2:Y:S01]  /*17a0*/  LDC R3, c[0x0][0x3cc] ;  /* 0x0000f300ff037b82 */ /* 0x000ea20000000800 */
[----:B-1----:R-:W-:Y:S01]  /*17b0*/  DADD R8, -RZ, |R18| ;  /* 0x00000000ff087229 */ /* 0x002fe20000000512 */
[----:B------:R-:W-:Y:S01]  /*17c0*/  MOV R46, 0x18d0 ;  /* 0x000018d0002e7802 */ /* 0x000fe20000000f00 */
[----:B------:R-:W-:-:S05]  /*17d0*/  DSETP.NEU.AND P0, PT, |R18|, +INF , PT ;  /* 0x7ff000001200742a */ /* 0x000fca0003f0d200 */
[----:B------:R-:W1:Y:S01]  /*17e0*/  LDC R2, c[0x0][0x3d0] ;  /* 0x0000f400ff027b82 */ /* 0x000e620000000800 */
[C---:B--2---:R-:W-:Y:S02]  /*17f0*/  FSETP.NEU.AND P2, PT, R3.reuse, 1, PT ;  /* 0x3f8000000300780b */ /* 0x044fe40003f4d000 */
[----:B------:R-:W-:Y:S02]  /*1800*/  FSETP.NEU.AND P4, PT, R3, RZ, PT ;  /* 0x000000ff0300720b */ /* 0x000fe40003f8d000 */
[----:B---34-:R-:W-:Y:S02]  /*1810*/  P2R R6, PR, RZ, 0x4 ;  /* 0x00000004ff067803 */ /* 0x018fe40000000000 */
[----:B------:R-:W-:Y:S02]  /*1820*/  P2R R6, PR, RZ, 0x10 ;  /* 0x00000010ff067803 */ /* 0x000fe40000000000 */
[C---:B-1----:R-:W-:Y:S02]  /*1830*/  FSETP.NEU.AND P3, PT, R2.reuse, 1, PT ;  /* 0x3f8000000200780b */ /* 0x042fe40003f6d000 */
[----:B------:R-:W-:-:S02]  /*1840*/  FSETP.NEU.AND P5, PT, R2, RZ, PT ;  /* 0x000000ff0200720b */ /* 0x000fc40003fad000 */
[----:B------:R-:W-:Y:S02]  /*1850*/  P2R R6, PR, RZ, 0x8 ;  /* 0x00000008ff067803 */ /* 0x000fe40000000000 */
[----:B------:R-:W-:Y:S01]  /*1860*/  P2R R6, PR, RZ, 0x20 ;  /* 0x00000020ff067803 */ /* 0x000fe20000000000 */
[----:B------:R-:W-:Y:S01]  /*1870*/  DSETP.NEU.AND P3, PT, |R16|, +INF , PT ;  /* 0x7ff000001000742a */ /* 0x000fe20003f6d200 */
[----:B------:R-:W-:Y:S02]  /*1880*/  FSETP.NAN.AND P1, PT, R3, R3, PT ;  /* 0x000000030300720b */ /* 0x000fe40003f28000 */
[----:B------:R-:W-:Y:S02]  /*1890*/  FSETP.NAN.AND P2, PT, R2, R2, PT ;  /* 0x000000020200720b */ /* 0x000fe40003f48000 */
[----:B------:R-:W-:Y:S02]  /*18a0*/  ISETP.NE.AND P4, PT, R0, 0x7ff00000, PT ;  /* 0x7ff000000000780c */ /* 0x000fe40003f85270 */
[----:B------:R-:W-:-:S13]  /*18b0*/  ISETP.NE.AND P5, PT, R4, 0x7ff00000, PT ;  /* 0x7ff000000400780c */ /* 0x000fda0003fa5270 */
[----:B0-----:R-:W-:Y:S05]  /*18c0*/  CALL.REL.NOINC `($_Z6cavityPfS_S_S_S_S_S_iiiiifffif$__internal_accurate_pow) ;  /* 0x0000007000987944 */ /* 0x001fea0003c00000 */
[----:B------:R-:W-:Y:S01]  /*18d0*/  DADD R8, -RZ, |R16| ;  /* 0x00000000ff087229 */ /* 0x000fe20000000510 */
[----:B------:R-:W-:Y:S01]  /*18e0*/  IMAD.MOV.U32 R6, RZ, RZ, R35 ;  /* 0x000000ffff067224 */ /* 0x000fe200078e0023 */
[----:B------:R-:W-:Y:S02]  /*18f0*/  MOV R7, R36 ;  /* 0x0000002400077202 */ /* 0x000fe40000000f00 */
[----:B------:R-:W-:-:S07]  /*1900*/  MOV R46, 0x1920 ;  /* 0x00001920002e7802 */ /* 0x000fce0000000f00 */
[----:B------:R-:W-:Y:S05]  /*1910*/  CALL.REL.NOINC `($_Z6cavityPfS_S_S_S_S_S_iiiiifffif$__internal_accurate_pow) ;  /* 0x0000007000847944 */ /* 0x000fea0003c00000 */
[----:B------:R-:W0:Y:S01]  /*1920*/  LDCU UR6, c[0x0][0x3d0] ;  /* 0x00007a00ff0677ac */ /* 0x000e220008000800 */
[----:B------:R-:W-:Y:S02]  /*1930*/  P2R R8, PR, RZ, 0x10 ;  /* 0x00000010ff087803 */ /* 0x000fe40000000000 */
[----:B------:R-:W-:Y:S01]  /*1940*/  FSETP.NEU.AND P4, PT, R2, RZ, PT ;  /* 0x000000ff0200720b */ /* 0x000fe20003f8d000 */
[----:B------:R-:W-:Y:S01]  /*1950*/  UMOV UR9, 0x1 ;  /* 0x0000000100097882 */ /* 0x000fe20000000000 */
[----:B------:R-:W-:Y:S02]  /*1960*/  FSETP.NEU.AND P6, PT, R3, RZ, PT ;  /* 0x000000ff0300720b */ /* 0x000fe40003fcd000 */
[----:B------:R-:W-:Y:S02]  /*1970*/  FSEL R41, R6, RZ, P4 ;  /* 0x000000ff06297208 */ /* 0x000fe40002000000 */
[----:B------:R-:W-:Y:S02]  /*1980*/  FSEL R29, R7, RZ, P4 ;  /* 0x000000ff071d7208 */ /* 0x000fe40002000000 */
[----:B------:R-:W-:-:S02]  /*1990*/  FSEL R9, R41, RZ, P0 ;  /* 0x000000ff29097208 */ /* 0x000fc40000000000 */
[----:B------:R-:W-:Y:S02]  /*19a0*/  FSEL R17, R29, +QNAN , P0 ;  /* 0x7ff000001d117808 */ /* 0x000fe40000000000 */
[----:B------:R-:W-:Y:S02]  /*19b0*/  FSEL R35, R35, RZ, P6 ;  /* 0x000000ff23237208 */ /* 0x000fe40003000000 */
[----:B------:R-:W-:Y:S01]  /*19c0*/  FSEL R27, R36, RZ, P6 ;  /* 0x000000ff241b7208 */ /* 0x000fe20003000000 */
[----:B0-----:R-:W0:Y:S01]  /*19d0*/  F2F.F64.F32 R18, UR6 ;  /* 0x0000000600127d10 */ /* 0x001e220008201800 */
[----:B------:R-:W1:Y:S01]  /*19e0*/  LDCU UR6, c[0x0][0x3cc] ;  /* 0x00007980ff0677ac */ /* 0x000e620008000800 */
[----:B------:R-:W-:Y:S02]  /*19f0*/  FSEL R23, R35, RZ, P3 ;  /* 0x000000ff23177208 */ /* 0x000fe40001800000 */
[----:B------:R-:W-:Y:S02]  /*1a00*/  FSEL R25, R27, +QNAN , P3 ;  /* 0x7ff000001b197808 */ /* 0x000fe40001800000 */
[----:B------:R-:W-:-:S02]  /*1a10*/  ISETP.NE.AND P4, PT, R8, RZ, PT ;  /* 0x000000ff0800720c */ /* 0x000fc40003f85270 */
[----:B------:R-:W-:Y:S01]  /*1a20*/  FSETP.NEU.AND P6, PT, R3, 1, PT ;  /* 0x3f8000000300780b */ /* 0x000fe20003fcd000 */
[----:B0-----:R-:W-:-:S10]  /*1a30*/  DADD R6, R18, 2 ;  /* 0x4000000012067429 */ /* 0x001fd40000000000 */
[----:B------:R-:W-:Y:S02]  /*1a40*/  FSEL R24, R7, R17, P2 ;  /* 0x0000001107187208 */ /* 0x000fe40001000000 */
[----:B-1----:R-:W0:Y:S01]  /*1a50*/  F2F.F64.F32 R16, UR6 ;  /* 0x0000000600107d10 */ /* 0x002e220008201800 */
[----:B------:R-:W-:Y:S02]  /*1a60*/  FSEL R44, R6, R9, P2 ;  /* 0x00000009062c7208 */ /* 0x000fe40001000000 */
[----:B------:R-:W-:Y:S02]  /*1a70*/  FSEL R24, R29, R24, P5 ;  /* 0x000000181d187208 */ /* 0x000fe40002800000 */
[C---:B------:R-:W-:Y:S02]  /*1a80*/  FSEL R44, R41.reuse, R44, P5 ;  /* 0x0000002c292c7208 */ /* 0x040fe40002800000 */
[----:B------:R-:W-:Y:S02]  /*1a90*/  @P2 FSEL R41, R41, R6, P5 ;  /* 0x0000000629292208 */ /* 0x000fe40002800000 */
[----:B------:R-:W-:-:S02]  /*1aa0*/  @P2 FSEL R29, R29, R7, P5 ;  /* 0x000000071d1d2208 */ /* 0x000fc40002800000 */
[----:B------:R-:W-:Y:S02]  /*1ab0*/  FSEL R8, R41, RZ, P0 ;  /* 0x000000ff29087208 */ /* 0x000fe40000000000 */
[----:B------:R-:W-:Y:S01]  /*1ac0*/  FSEL R9, R29, +QNAN , P0 ;  /* 0x7ff000001d097808 */ /* 0x000fe20000000000 */
[----:B0-----:R-:W-:Y:S01]  /*1ad0*/  DADD R6, R16, 2 ;  /* 0x4000000010067429 */ /* 0x001fe20000000000 */
[----:B------:R-:W-:Y:S02]  /*1ae0*/  @!P5 FSEL R41, R41, R8, P2 ;  /* 0x000000082929d208 */ /* 0x000fe40001000000 */
[----:B------:R-:W-:Y:S02]  /*1af0*/  FSETP.NEU.AND P0, PT, R2, 1, PT ;  /* 0x3f8000000200780b */ /* 0x000fe40003f0d000 */
[----:B------:R-:W-:Y:S02]  /*1b00*/  @!P5 FSEL R29, R29, R9, P2 ;  /* 0x000000091d1dd208 */ /* 0x000fe40001000000 */
[----:B------:R-:W-:-:S02]  /*1b10*/  FSEL R40, R41, RZ, P0 ;  /* 0x000000ff29287208 */ /* 0x000fc40000000000 */
[----:B------:R-:W-:Y:S02]  /*1b20*/  FSEL R44, R44, RZ, P0 ;  /* 0x000000ff2c2c7208 */ /* 0x000fe40000000000 */
[----:B------:R-:W-:Y:S02]  /*1b30*/  FSEL R42, R6, R23, P1 ;  /* 0x00000017062a7208 */ /* 0x000fe40000800000 */
[----:B------:R-:W-:Y:S02]  /*1b40*/  FSEL R22, R7, R25, P1 ;  /* 0x0000001907167208 */ /* 0x000fe40000800000 */
[----:B------:R-:W-:Y:S02]  /*1b50*/  FSEL R42, R35, R42, P4 ;  /* 0x0000002a232a7208 */ /* 0x000fe40002000000 */
[----:B------:R-:W-:Y:S02]  /*1b60*/  FSEL R22, R27, R22, P4 ;  /* 0x000000161b167208 */ /* 0x000fe40002000000 */
[----:B------:R-:W-:-:S02]  /*1b70*/  @P1 FSEL R35, R35, R6, P4 ;  /* 0x0000000623231208 */ /* 0x000fc40002000000 */
[----:B------:R-:W-:Y:S02]  /*1b80*/  @P1 FSEL R27, R27, R7, P4 ;  /* 0x000000071b1b1208 */ /* 0x000fe40002000000 */
[----:B------:R-:W-:Y:S02]  /*1b90*/  FSEL R6, R35, RZ, P3 ;  /* 0x000000ff23067208 */ /* 0x000fe40001800000 */
[----:B------:R-:W-:Y:S02]  /*1ba0*/  FSEL R7, R27, +QNAN , P3 ;  /* 0x7ff000001b077808 */ /* 0x000fe40001800000 */
[----:B------:R-:W-:Y:S02]  /*1bb0*/  @!P4 FSEL R35, R35, R6, P1 ;  /* 0x000000062323c208 */ /* 0x000fe40000800000 */
[----:B------:R-:W-:Y:S02]  /*1bc0*/  @!P4 FSEL R27, R27, R7, P1 ;  /* 0x000000071b1bc208 */ /* 0x000fe40000800000 */
[----:B------:R-:W-:-:S02]  /*1bd0*/  FSEL R45, R24, 1.875, P0 ;  /* 0x3ff00000182d7808 */ /* 0x000fc40000000000 */
[----:B------:R-:W-:Y:S02]  /*1be0*/  FSEL R42, R42, RZ, P6 ;  /* 0x000000ff2a2a7208 */ /* 0x000fe40003000000 */
[----:B------:R-:W-:Y:S02]  /*1bf0*/  FSEL R43, R22, 1.875, P6 ;  /* 0x3ff00000162b7808 */ /* 0x000fe40003000000 */
[----:B------:R-:W-:Y:S02]  /*1c00*/  FSEL R41, R29, 1.875, P0 ;  /* 0x3ff000001d297808 */ /* 0x000fe40000000000 */
[----:B------:R-:W-:Y:S02]  /*1c10*/  FSEL R38, R35, RZ, P6 ;  /* 0x000000ff23267208 */ /* 0x000fe40003000000 */
[----:B------:R-:W-:Y:S01]  /*1c20*/  FSEL R39, R27, 1.875, P6 ;  /* 0x3ff000001b277808 */ /* 0x000fe20003000000 */
[----:B------:R-:W-:-:S05]  /*1c30*/  DADD R36, R44, R42 ;  /* 0x000000002c247229 */ /* 0x000fca000000002a */
[----:B------:R-:W-:-:S03]  /*1c40*/  DADD R34, R40, R38 ;  /* 0x0000000028227229 */ /* 0x000fc60000000026 */
[----:B------:R-:W-:-:S05]  /*1c50*/  DADD R36, R36, R36 ;  /* 0x0000000024247229 */ /* 0x000fca0000000024 */
[----:B------:R-:W-:-:S11]  /*1c60*/  DADD R34, R34, R34 ;  /* 0x0000000022227229 */ /* 0x000fd60000000022 */
.L_x_24:
[----:B------:R-:W0:Y:S01]  /*1c70*/  LDCU UR10, c[0x0][0x3b8] ;  /* 0x00007700ff0a77ac */ /* 0x000e220008000800 */
[----:B------:R-:W-:Y:S01]  /*1c80*/  IMAD.MOV.U32 R3, RZ, RZ, 0x1 ;  /* 0x00000001ff037424 */ /* 0x000fe200078e00ff */
[----:B0-----:R-:W-:Y:S02]  /*1c90*/  UISETP.NE.AND UP0, UPT, UR10, 0x3, UPT ;  /* 0x000000030a00788c */ /* 0x001fe4000bf05270 */
[----:B------:R-:W-:Y:S02]  /*1ca0*/  UIMAD UR12, UR9, UR10, URZ ;  /* 0x0000000a090c72a4 */ /* 0x000fe4000f8e02ff */
[----:B------:R-:W-:Y:S02]  /*1cb0*/  UIADD3 UR6, UPT, UPT, -UR10, URZ, URZ ;  /* 0x000000ff0a067290 */ /* 0x000fe4000fffe1ff */
[----:B------:R-:W-:Y:S02]  /*1cc0*/  UIADD3 UR13, UPT, UPT, UR12, UR10, URZ ;  /* 0x0000000a0c0d7290 */ /* 0x000fe4000fffe0ff */
[----:B------:R-:W-:-:S02]  /*1cd0*/  UIADD3 UR9, UPT, UPT, UR9, 0x1, URZ ;  /* 0x0000000109097890 */ /* 0x000fc4000fffe0ff */
[----:B------:R-:W-:Y:S01]  /*1ce0*/  ULEA UR6, UR6, UR13, 0x1 ;  /* 0x0000000d06067291 */ /* 0x000fe2000f8e08ff */
[----:B------:R-:W-:Y:S11]  /*1cf0*/  BRA.U !UP0, `(.L_x_18) ;  /* 0x0000000508ac7547 */ /* 0x000ff6000b800000 */
[----:B------:R-:W-:Y:S02]  /*1d00*/  HFMA2 R48, -RZ, RZ, 0, 5.9604644775390625e-08 ;  /* 0x00000001ff307431 */ /* 0x000fe400000001ff */
[----:B------:R-:W-:Y:S01]  /*1d10*/  IMAD.MOV.U32 R49, RZ, RZ, RZ ;  /* 0x000000ffff317224 */ /* 0x000fe200078e00ff */
[----:B------:R-:W0:Y:S01]  /*1d20*/  LDCU.64 UR14, c[0x0][0x390] ;  /* 0x00007200ff0e77ac */ /* 0x000e220008000a00 */
[----:B------:R-:W1:Y:S05]  /*1d30*/  LDCU.64 UR10, c[0x0][0x398] ;  /* 0x00007300ff0a77ac */ /* 0x000e6a0008000a00 */
.L_x_21:
[----:B--2---:R-:W2:Y:S01]  /*1d40*/  LDC R29, c[0x0][0x3b8] ;  /* 0x0000ee00ff1d7b82 */ /* 0x004ea20000000800 */
[C---:B------:R-:W-:Y:S02]  /*1d50*/  VIADD R50, R48.reuse, UR12 ;  /* 0x0000000c30327c36 */ /* 0x040fe40008000000 */
[----:B------:R-:W-:-:S05]  /*1d60*/  VIADD R33, R48, UR6 ;  /* 0x0000000630217c36 */ /* 0x000fca0008000000 */
[----:B------:R-:W3:Y:S08]  /*1d70*/  LDC.64 R2, c[0x0][0x3a0] ;  /* 0x0000e800ff027b82 */ /* 0x000ef00000000a00 */
[----:B------:R-:W4:Y:S01]  /*1d80*/  LDC.64 R6, c[0x0][0x390] ;  /* 0x0000e400ff067b82 */ /* 0x000f220000000a00 */
[----:B--2---:R-:W-:-:S05]  /*1d90*/  IADD3 R29, PT, PT, R50, R29, RZ ;  /* 0x0000001d321d7210 */ /* 0x004fca0007ffe0ff */
[----:B---3--:R-:W-:-:S04]  /*1da0*/  IMAD.WIDE.U32 R28, R29, 0x4, R2 ;  /* 0x000000041d1c7825 */ /* 0x008fc800078e0002 */
[--C-:B------:R-:W-:Y:S02]  /*1db0*/  IMAD.WIDE R32, R33, 0x4, R2.reuse ;  /* 0x0000000421207825 */ /* 0x100fe400078e0202 */
[----:B------:R-:W2:Y:S02]  /*1dc0*/  LDG.E R28, desc[UR16][R28.64] ;  /* 0x000000101c1c7981 */ /* 0x000ea4000c1e1900 */
[C-C-:B------:R-:W-:Y:S02]  /*1dd0*/  IMAD.WIDE.U32 R26, R50.reuse, 0x4, R2.reuse ;  /* 0x00000004321a7825 */ /* 0x140fe400078e0002 */
[----:B------:R-:W2:Y:S02]  /*1de0*/  LDG.E R25, desc[UR16][R32.64] ;  /* 0x0000001020197981 */ /* 0x000ea4000c1e1900 */
[C---:B------:R-:W-:Y:S02]  /*1df0*/  IMAD.WIDE R2, R50.reuse, 0x4, R2 ;  /* 0x0000000432027825 */ /* 0x040fe400078e0202 */
[----:B------:R-:W3:Y:S02]  /*1e00*/  LDG.E R26, desc[UR16][R26.64+0x4] ;  /* 0x000004101a1a7981 */ /* 0x000ee4000c1e1900 */
[----:B----4-:R-:W-:-:S02]  /*1e10*/  IMAD.WIDE.U32 R6, R50, 0x4, R6 ;  /* 0x0000000432067825 */ /* 0x010fc400078e0006 */
[----:B------:R-:W3:Y:S04]  /*1e20*/  LDG.E R31, desc[UR16][R2.64+-0x4] ;  /* 0xfffffc10021f7981 */ /* 0x000ee8000c1e1900 */
[----:B------:R4:W5:Y:S01]  /*1e30*/  LDG.E R46, desc[UR16][R6.64] ;  /* 0x00000010062e7981 */ /* 0x000962000c1e1900 */
[----:B------:R-:W4:Y:S01]  /*1e40*/  MUFU.RCP64H R23, R37 ;  /* 0x0000002500177308 */ /* 0x000f220000001800 */
[----:B------:R-:W-:-:S06]  /*1e50*/  IMAD.MOV.U32 R22, RZ, RZ, 0x1 ;  /* 0x00000001ff167424 */ /* 0x000fcc00078e00ff */
[----:B----4-:R-:W-:Y:S01]  /*1e60*/  DFMA R6, -R36, R22, 1 ;  /* 0x3ff000002406742b */ /* 0x010fe20000000116 */
[----:B--2---:R-:W-:-:S04]  /*1e70*/  FADD R30, R28, R25 ;  /* 0x000000191c1e7221 */ /* 0x004fc80000000000 */
[----:B------:R-:W2:Y:S03]  /*1e80*/  F2F.F64.F32 R24, R30 ;  /* 0x0000001e00187310 */ /* 0x000ea60000201800 */
[----:B------:R-:W-:Y:S01]  /*1e90*/  DFMA R28, R6, R6, R6 ;  /* 0x00000006061c722b */ /* 0x000fe20000000006 */
[----:B---3--:R-:W-:-:S04]  /*1ea0*/  FADD R31, R26, R31 ;  /* 0x0000001f1a1f7221 */ /* 0x008fc80000000000 */
[----:B-----5:R-:W3:Y:S03]  /*1eb0*/  F2F.F64.F32 R8, R46 ;  /* 0x0000002e00087310 */ /* 0x020ee60000201800 */
[----:B------:R-:W-:-:S05]  /*1ec0*/  DFMA R22, R22, R28, R22 ;  /* 0x0000001c1616722b */ /* 0x000fca0000000016 */
[----:B------:R-:W4:Y:S01]  /*1ed0*/  F2F.F64.F32 R6, R31 ;  /* 0x0000001f00067310 */ /* 0x000f220000201800 */
[----:B--2---:R-:W-:Y:S02]  /*1ee0*/  DMUL R24, R42, R24 ;  /* 0x000000182a187228 */ /* 0x004fe40000000000 */
[----:B------:R-:W-:Y:S02]  /*1ef0*/  DFMA R26, -R36, R22, 1 ;  /* 0x3ff00000241a742b */ /* 0x000fe40000000116 */
[----:B---3--:R-:W-:-:S04]  /*1f00*/  DMUL R8, R42, R8 ;  /* 0x000000082a087228 */ /* 0x008fc80000000000 */
[----:B----4-:R-:W-:Y:S02]  /*1f10*/  DFMA R6, R44, R6, R24 ;  /* 0x000000062c06722b */ /* 0x010fe40000000018 */
[----:B------:R-:W-:-:S06]  /*1f20*/  DFMA R22, R22, R26, R22 ;  /* 0x0000001a1616722b */ /* 0x000fcc0000000016 */
[----:B------:R-:W-:-:S08]  /*1f30*/  DFMA R26, -R44, R8, R6 ;  /* 0x000000082c1a722b */ /* 0x000fd00000000106 */
[----:B------:R-:W-:-:S08]  /*1f40*/  DMUL R8, R26, R22 ;  /* 0x000000161a087228 */ /* 0x000fd00000000000 */
[----:B------:R-:W-:-:S08]  /*1f50*/  DFMA R6, -R36, R8, R26 ;  /* 0x000000082406722b */ /* 0x000fd0000000011a */
[----:B------:R-:W-:Y:S01]  /*1f60*/  DFMA R8, R22, R6, R8 ;  /* 0x000000061608722b */ /* 0x000fe20000000008 */
[----:B------:R-:W-:-:S09]  /*1f70*/  FSETP.GEU.AND P1, PT, |R27|, 6.5827683646048100446e-37, PT ;  /* 0x036000001b00780b */ /* 0x000fd20003f2e200 */
[----:B------:R-:W-:-:S05]  /*1f80*/  FFMA R6, RZ, R37, R9 ;  /* 0x00000025ff067223 */ /* 0x000fca0000000009 */
[----:B------:R-:W-:-:S13]  /*1f90*/  FSETP.GT.AND P0, PT, |R6|, 1.469367938527859385e-39, PT ;  /* 0x001000000600780b */ /* 0x000fda0003f04200 */
[----:B------:R-:W-:Y:S05]  /*1fa0*/  @P0 BRA P1, `(.L_x_19) ;  /* 0x0000000000140947 */ /* 0x000fea0000800000 */
[----:B------:R-:W-:Y:S01]  /*1fb0*/  IMAD.MOV.U32 R24, RZ, RZ, R36 ;  /* 0x000000ffff187224 */ /* 0x000fe200078e0024 */
[----:B------:R-:W-:Y:S02]  /*1fc0*/  MOV R25, R37 ;  /* 0x0000002500197202 */ /* 0x000fe40000000f00 */
[----:B------:R-:W-:-:S07]  /*1fd0*/  MOV R6, 0x1ff0 ;  /* 0x00001ff000067802 */ /* 0x000fce0000000f00 */
[----:B01----:R-:W-:Y:S05]  /*1fe0*/  CALL.REL.NOINC `($__internal_1_$__cuda_sm20_div_rn_f64_full) ;  /* 0x0000005c00c07944 */ /* 0x003fea0003c00000 */
[----:B------:R-:W-:-:S07]  /*1ff0*/  IMAD.MOV.U32 R9, RZ, RZ, R7 ;  /* 0x000000ffff097224 */ /* 0x000fce00078e0007 */
.L_x_19:
[----:B------:R-:W2:Y:S01]  /*2000*/  LDC.64 R22, c[0x0][0x398] ;  /* 0x0000e600ff167b82 */ /* 0x000ea20000000a00 */
[----:B------:R-:W3:Y:S01]  /*2010*/  F2F.F32.F64 R9, R8 ;  /* 0x0000000800097310 */ /* 0x000ee20000301000 */
[C---:B------:R-:W-:Y:S02]  /*2020*/  IADD3 R51, P0, PT, R48.reuse, UR12, RZ ;  /* 0x0000000c30337c10 */ /* 0x040fe4000ff1e0ff */
[----:B------:R-:W-:-:S04]  /*2030*/  IADD3 R24, P1, PT, R48, UR13, RZ ;  /* 0x0000000d30187c10 */ /* 0x000fc8000ff3e0ff */
[----:B------:R-:W4:Y:S01]  /*2040*/  LDC.64 R6, c[0x0][0x3a0] ;  /* 0x0000e800ff067b82 */ /* 0x000f220000000a00 */
[----:B------:R-:W-:Y:S02]  /*2050*/  IMAD.X R25, RZ, RZ, RZ, P1 ;  /* 0x000000ffff197224 */ /* 0x000fe400008e06ff */
[----:B--2---:R-:W-:Y:S01]  /*2060*/  IMAD.WIDE.U32 R22, R50, 0x4, R22 ;  /* 0x0000000432167825 */ /* 0x004fe200078e0016 */
[----:B------:R-:W-:-:S04]  /*2070*/  IADD3.X R50, PT, PT, RZ, RZ, RZ, P0, !PT ;  /* 0x000000ffff327210 */ /* 0x000fc800007fe4ff */
[C---:B------:R-:W-:Y:S01]  /*2080*/  SHF.L.U64.HI R50, R51.reuse, 0x2, R50 ;  /* 0x0000000233327819 */ /* 0x040fe20000010232 */
[----:B------:R-:W-:Y:S01]  /*2090*/  IMAD.SHL.U32 R51, R51, 0x4, RZ ;  /* 0x0000000433337824 */ /* 0x000fe200078e00ff */
[----:B---3--:R2:W-:Y:S01]  /*20a0*/  STG.E desc[UR16][R22.64], R9 ;  /* 0x0000000916007986 */ /* 0x0085e2000c101910 */
[----:B----4-:R-:W-:-:S03]  /*20b0*/  LEA R26, P1, R24, R6, 0x2 ;  /* 0x00000006181a7211 */ /* 0x010fc600078210ff */
[----:B------:R-:W3:Y:S01]  /*20c0*/  LDG.E R33, desc[UR16][R32.64+0x4] ;  /* 0x0000041020217981 */ /* 0x000ee2000c1e1900 */
[----:B------:R-:W-:Y:S02]  /*20d0*/  LEA.HI.X R27, R24, R7, R25, 0x2, P1 ;  /* 0x00000007181b7211 */ /* 0x000fe400008f1419 */
[C---:B------:R-:W-:Y:S01]  /*20e0*/  IADD3 R24, P0, PT, R51.reuse, R6, RZ ;  /* 0x0000000633187210 */ /* 0x040fe20007f1e0ff */
[----:B------:R-:W4:Y:S01]  /*20f0*/  LDG.E R3, desc[UR16][R2.64] ;  /* 0x0000001002037981 */ /* 0x000f22000c1e1900 */
[----:B0-----:R-:W-:-:S03]  /*2100*/  IADD3 R28, P1, PT, R51, UR14, RZ ;  /* 0x0000000e331c7c10 */ /* 0x001fc6000ff3e0ff */
[----:B------:R-:W3:Y:S01]  /*2110*/  LDG.E R26, desc[UR16][R26.64+0x4] ;  /* 0x000004101a1a7981 */ /* 0x000ee2000c1e1900 */
[C---:B------:R-:W-:Y:S01]  /*2120*/  IMAD.X R25, R50.reuse, 0x1, R7, P0 ;  /* 0x0000000132197824 */ /* 0x040fe200000e0607 */
[----:B------:R-:W-:-:S04]  /*2130*/  IADD3.X R29, PT, PT, R50, UR15, RZ, P1, !PT ;  /* 0x0000000f321d7c10 */ /* 0x000fc80008ffe4ff */
[----:B------:R-:W4:Y:S04]  /*2140*/  LDG.E R24, desc[UR16][R24.64+0x8] ;  /* 0x0000081018187981 */ /* 0x000f28000c1e1900 */
[----:B------:R-:W5:Y:S01]  /*2150*/  LDG.E R28, desc[UR16][R28.64+0x4] ;  /* 0x000004101c1c7981 */ /* 0x000f62000c1e1900 */
[----:B--2---:R-:W0:Y:S01]  /*2160*/  MUFU.RCP64H R9, R35 ;  /* 0x0000002300097308 */ /* 0x004e220000001800 */
[----:B------:R-:W-:Y:S01]  /*2170*/  MOV R8, 0x1 ;  /* 0x0000000100087802 */ /* 0x000fe20000000f00 */
[----:B---3--:R-:W-:-:S05]  /*2180*/  FADD R31, R26, R33 ;  /* 0x000000211a1f7221 */ /* 0x008fca0000000000 */
[----:B0-----:R-:W-:Y:S01]  /*2190*/  DFMA R26, -R34, R8, 1 ;  /* 0x3ff00000221a742b */ /* 0x001fe20000000108 */
[----:B------:R-:W0:Y:S01]  /*21a0*/  F2F.F64.F32 R22, R31 ;  /* 0x0000001f00167310 */ /* 0x000e220000201800 */
[----:B----4-:R-:W-:-:S06]  /*21b0*/  FADD R30, R24, R3 ;  /* 0x00000003181e7221 */ /* 0x010fcc0000000000 */
[----:B------:R-:W-:Y:S01]  /*21c0*/  DFMA R26, R26, R26, R26 ;  /* 0x0000001a1a1a722b */ /* 0x000fe2000000001a */
[----:B-----5:R-:W2:Y:S08]  /*21d0*/  F2F.F64.F32 R6, R28 ;  /* 0x0000001c00067310 */ /* 0x020eb00000201800 */
[----:B------:R-:W3:Y:S01]  /*21e0*/  F2F.F64.F32 R2, R30 ;  /* 0x0000001e00027310 */ /* 0x000ee20000201800 */
[----:B------:R-:W-:-:S02]  /*21f0*/  DFMA R8, R8, R26, R8 ;  /* 0x0000001a0808722b */ /* 0x000fc40000000008 */
[C---:B0-----:R-:W-:Y:S02]  /*2200*/  DMUL R22, R38.reuse, R22 ;  /* 0x0000001626167228 */ /* 0x041fe40000000000 */
[----:B--2---:R-:W-:-:S04]  /*2210*/  DMUL R6, R38, R6 ;  /* 0x0000000626067228 */ /* 0x004fc80000000000 */
[----:B------:R-:W-:Y:S02]  /*2220*/  DFMA R24, -R34, R8, 1 ;  /* 0x3ff000002218742b */ /* 0x000fe40000000108 */
[----:B---3--:R-:W-:-:S06]  /*2230*/  DFMA R2, R40, R2, R22 ;  /* 0x000000022802722b */ /* 0x008fcc0000000016 */
[----:B------:R-:W-:Y:S02]  /*2240*/  DFMA R8, R8, R24, R8 ;  /* 0x000000180808722b */ /* 0x000fe40000000008 */
        /* <DEDUP_REMOVED lines=11> */
[----:B-1----:R-:W-:Y:S05]  /*2300*/  CALL.REL.NOINC `($__internal_1_$__cuda_sm20_div_rn_f64_full) ;  /* 0x0000005800f87944 */ /* 0x002fea0003c00000 */
[----:B------:R-:W-:-:S07]  /*2310*/  MOV R9, R7 ;  /* 0x0000000700097202 */ /* 0x000fce0000000f00 */
.L_x_20:
[----:B------:R-:W0:Y:S01]  /*2320*/  F2F.F32.F64 R9, R8 ;  /* 0x0000000800097310 */ /* 0x000e220000301000 */
[----:B-1----:R-:W-:-:S04]  /*2330*/  IADD3 R2, P0, PT, R51, UR10, RZ ;  /* 0x0000000a33027c10 */ /* 0x002fc8000ff1e0ff */
[----:B------:R-:W-:Y:S02]  /*2340*/  IADD3.X R3, PT, PT, R50, UR11, RZ, P0, !PT ;  /* 0x0000000b32037c10 */ /* 0x000fe400087fe4ff */
[----:B------:R-:W-:Y:S01]  /*2350*/  ISETP.NE.AND P0, PT, R49, UR8, PT ;  /* 0x0000000831007c0c */ /* 0x000fe2000bf05270 */
[C---:B------:R-:W-:Y:S02]  /*2360*/  VIADD R49, R48.reuse, 0x1 ;  /* 0x0000000130317836 */ /* 0x040fe40000000000 */
[----:B------:R-:W-:Y:S01]  /*2370*/  VIADD R48, R48, 0x2 ;  /* 0x0000000230307836 */ /* 0x000fe20000000000 */
[----:B0-----:R2:W-:Y:S09]  /*2380*/  STG.E desc[UR16][R2.64+0x4], R9 ;  /* 0x0000040902007986 */ /* 0x0015f2000c101910 */
[----:B------:R-:W-:Y:S05]  /*2390*/  @P0 BRA `(.L_x_21) ;  /* 0xfffffff800680947 */ /* 0x000fea000383ffff */
[----:B--2---:R-:W-:-:S07]  /*23a0*/  MOV R3, R48 ;  /* 0x0000003000037202 */ /* 0x004fce0000000f00 */
.L_x_18:
[----:B------:R-:W0:Y:S02]  /*23b0*/  LDC R27, c[0x0][0x3b8] ;  /* 0x0000ee00ff1b7b82 */ /* 0x000e240000000800 */
[----:B0-----:R-:W-:-:S04]  /*23c0*/  LOP3.LUT R2, R27, 0x1, RZ, 0xc0, !PT ;  /* 0x000000011b027812 */ /* 0x001fc800078ec0ff */
[----:B------:R-:W-:-:S13]  /*23d0*/  ISETP.NE.U32.AND P0, PT, R2, 0x1, PT ;  /* 0x000000010200780c */ /* 0x000fda0003f05070 */
[----:B------:R-:W-:Y:S05]  /*23e0*/  @P0 BRA `(.L_x_22) ;  /* 0x0000000000bc0947 */ /* 0x000fea0003800000 */
[----:B------:R-:W0:Y:S01]  /*23f0*/  LDC.64 R6, c[0x0][0x3a0] ;  /* 0x0000e800ff067b82 */ /* 0x000e220000000a00 */
[C---:B------:R-:W-:Y:S02]  /*2400*/  VIADD R2, R3.reuse, UR12 ;  /* 0x0000000c03027c36 */ /* 0x040fe40008000000 */
[----:B------:R-:W-:-:S03]  /*2410*/  VIADD R29, R3, UR6 ;  /* 0x00000006031d7c36 */ /* 0x000fc60008000000 */
[----:B------:R-:W-:Y:S02]  /*2420*/  IADD3 R27, PT, PT, R2, R27, RZ ;  /* 0x0000001b021b7210 */ /* 0x000fe40007ffe0ff */
[----:B------:R-:W1:Y:S01]  /*2430*/  LDC.64 R30, c[0x0][0x390] ;  /* 0x0000e400ff1e7b82 */ /* 0x000e620000000a00 */
[----:B0-----:R-:W-:-:S04]  /*2440*/  IMAD.WIDE R28, R29, 0x4, R6 ;  /* 0x000000041d1c7825 */ /* 0x001fc800078e0206 */
[--C-:B------:R-:W-:Y:S02]  /*2450*/  IMAD.WIDE.U32 R26, R27, 0x4, R6.reuse ;  /* 0x000000041b1a7825 */ /* 0x100fe400078e0006 */
[----:B------:R-:W2:Y:S02]  /*2460*/  LDG.E R29, desc[UR16][R28.64] ;  /* 0x000000101c1d7981 */ /* 0x000ea4000c1e1900 */
[C-C-:B------:R-:W-:Y:S02]  /*2470*/  IMAD.WIDE.U32 R22, R2.reuse, 0x4, R6.reuse ;  /* 0x0000000402167825 */ /* 0x140fe400078e0006 */
[----:B------:R-:W2:Y:S02]  /*2480*/  LDG.E R26, desc[UR16][R26.64] ;  /* 0x000000101a1a7981 */ /* 0x000ea4000c1e1900 */
[C---:B------:R-:W-:Y:S02]  /*2490*/  IMAD.WIDE R24, R2.reuse, 0x4, R6 ;  /* 0x0000000402187825 */ /* 0x040fe400078e0206 */
[----:B------:R-:W3:Y:S02]  /*24a0*/  LDG.E R22, desc[UR16][R22.64+0x4] ;  /* 0x0000041016167981 */ /* 0x000ee4000c1e1900 */
[----:B-1----:R-:W-:-:S02]  /*24b0*/  IMAD.WIDE.U32 R30, R2, 0x4, R30 ;  /* 0x00000004021e7825 */ /* 0x002fc400078e001e */
[----:B------:R-:W3:Y:S04]  /*24c0*/  LDG.E R25, desc[UR16][R24.64+-0x4] ;  /* 0xfffffc1018197981 */ /* 0x000ee8000c1e1900 */
[----:B------:R-:W4:Y:S01]  /*24d0*/  LDG.E R30, desc[UR16][R30.64] ;  /* 0x000000101e1e7981 */ /* 0x000f22000c1e1900 */
[----:B------:R-:W0:Y:S01]  /*24e0*/  MUFU.RCP64H R9, R35 ;  /* 0x0000002300097308 */ /* 0x000e220000001800 */
[----:B------:R-:W-:-:S06]  /*24f0*/  IMAD.MOV.U32 R8, RZ, RZ, 0x1 ;  /* 0x00000001ff087424 */ /* 0x000fcc00078e00ff */
[----:B0-----:R-:W-:-:S08]  /*2500*/  DFMA R32, -R34, R8, 1 ;  /* 0x3ff000002220742b */ /* 0x001fd00000000108 */
[----:B------:R-:W-:-:S08]  /*2510*/  DFMA R32, R32, R32, R32 ;  /* 0x000000202020722b */ /* 0x000fd00000000020 */
[----:B------:R-:W-:-:S08]  /*2520*/  DFMA R32, R8, R32, R8 ;  /* 0x000000200820722b */ /* 0x000fd00000000008 */
[----:B------:R-:W-:-:S08]  /*2530*/  DFMA R8, -R34, R32, 1 ;  /* 0x3ff000002208742b */ /* 0x000fd00000000120 */
[----:B------:R-:W-:Y:S01]  /*2540*/  DFMA R32, R32, R8, R32 ;  /* 0x000000082020722b */ /* 0x000fe20000000020 */
[----:B--2---:R-:W-:-:S04]  /*2550*/  FADD R46, R26, R29 ;  /* 0x0000001d1a2e7221 */ /* 0x004fc80000000000 */
[----:B------:R-:W0:Y:S01]  /*2560*/  F2F.F64.F32 R28, R46 ;  /* 0x0000002e001c7310 */ /* 0x000e220000201800 */
[----:B---3--:R-:W-:-:S07]  /*2570*/  FADD R3, R22, R25 ;  /* 0x0000001916037221 */ /* 0x008fce0000000000 */
[----:B----4-:R-:W1:Y:S08]  /*2580*/  F2F.F64.F32 R6, R30 ;  /* 0x0000001e00067310 */ /* 0x010e700000201800 */
[----:B------:R-:W2:Y:S01]  /*2590*/  F2F.F64.F32 R26, R3 ;  /* 0x00000003001a7310 */ /* 0x000ea20000201800 */
[C---:B0-----:R-:W-:Y:S02]  /*25a0*/  DMUL R28, R38.reuse, R28 ;  /* 0x0000001c261c7228 */ /* 0x041fe40000000000 */
[----:B-1----:R-:W-:-:S06]  /*25b0*/  DMUL R6, R38, R6 ;  /* 0x0000000626067228 */ /* 0x002fcc0000000000 */
[----:B--2---:R-:W-:-:S08]  /*25c0*/  DFMA R26, R40, R26, R28 ;  /* 0x0000001a281a722b */ /* 0x004fd0000000001c */
        /* <DEDUP_REMOVED lines=11> */
[----:B------:R-:W-:Y:S05]  /*2680*/  CALL.REL.NOINC `($__internal_1_$__cuda_sm20_div_rn_f64_full) ;  /* 0x0000005800187944 */ /* 0x000fea0003c00000 */
[----:B------:R-:W-:-:S07]  /*2690*/  IMAD.MOV.U32 R9, RZ, RZ, R7 ;  /* 0x000000ffff097224 */ /* 0x000fce00078e0007 */
.L_x_23:
[----:B------:R-:W0:Y:S01]  /*26a0*/  LDC.64 R6, c[0x0][0x398] ;  /* 0x0000e600ff067b82 */ /* 0x000e220000000a00 */
[----:B------:R-:W1:Y:S01]  /*26b0*/  F2F.F32.F64 R9, R8 ;  /* 0x0000000800097310 */ /* 0x000e620000301000 */
[----:B0-----:R-:W-:-:S05]  /*26c0*/  IMAD.WIDE.U32 R2, R2, 0x4, R6 ;  /* 0x0000000402027825 */ /* 0x001fca00078e0006 */
[----:B-1----:R0:W-:Y:S02]  /*26d0*/  STG.E desc[UR16][R2.64], R9 ;  /* 0x0000000902007986 */ /* 0x0021e4000c101910 */
.L_x_22:
[----:B0-----:R-:W0:Y:S02]  /*26e0*/  LDC R3, c[0x0][0x3bc] ;  /* 0x0000ef00ff037b82 */ /* 0x001e240000000800 */
[----:B0-----:R-:W-:-:S05]  /*26f0*/  VIADD R2, R3, 0xffffffff ;  /* 0xffffffff03027836 */ /* 0x001fca0000000000 */
[----:B------:R-:W-:-:S13]  /*2700*/  ISETP.NE.AND P0, PT, R2, UR9, PT ;  /* 0x0000000902007c0c */ /* 0x000fda000bf05270 */
[----:B------:R-:W-:Y:S05]  /*2710*/  @P0 BRA `(.L_x_24) ;  /* 0xfffffff400540947 */ /* 0x000fea000383ffff */
.L_x_17:
[C---:B------:R-:W-:Y:S02]  /*2720*/  ISETP.GE.AND P0, PT, R3.reuse, 0x1, PT ;  /* 0x000000010300780c */ /* 0x040fe40003f06270 */
[C---:B------:R-:W-:Y:S02]  /*2730*/  LOP3.LUT R2, R3.reuse, 0x7ffffff0, RZ, 0xc0, !PT ;  /* 0x7ffffff003027812 */ /* 0x040fe400078ec0ff */
[----:B------:R-:W-:-:S09]  /*2740*/  IADD3 R30, PT, PT, R3, -0x1, RZ ;  /* 0xffffffff031e7810 */ /* 0x000fd20007ffe0ff */
[----:B------:R-:W-:Y:S05]  /*2750*/  @!P0 BRA `(.L_x_25) ;  /* 0x0000000800108947 */ /* 0x000fea0003800000 */
[----:B------:R-:W-:Y:S01]  /*2760*/  ISETP.GE.U32.AND P1, PT, R30, 0xf, PT ;  /* 0x0000000f1e00780c */ /* 0x000fe20003f26070 */
[----:B-1-34-:R-:W-:-:S12]  /*2770*/  IMAD.MOV.U32 R6, RZ, RZ, RZ ;  /* 0x000000ffff067224 */ /* 0x01afd800078e00ff */
[----:B------:R-:W-:Y:S05]  /*2780*/  @!P1 BRA `(.L_x_26) ;  /* 0x0000000000e09947 */ /* 0x000fea0003800000 */
[----:B------:R-:W-:-:S05]  /*2790*/  UMOV UR6, URZ ;  /* 0x000000ff00067c82 */ /* 0x000fca0008000000 */
.L_x_27:
[----:B----4-:R-:W1:Y:S08]  /*27a0*/  LDC R6, c[0x0][0x3b8] ;  /* 0x0000ee00ff067b82 */ /* 0x010e700000000800 */
[----:B------:R-:W2:Y:S01]  /*27b0*/  LDC.64 R8, c[0x0][0x398] ;  /* 0x0000e600ff087b82 */ /* 0x000ea20000000a00 */
[----:B-1----:R-:W-:-:S04]  /*27c0*/  IMAD R7, R6, UR6, R3 ;  /* 0x0000000606077c24 */ /* 0x002fc8000f8e0203 */
[----:B--2---:R-:W-:-:S05]  /*27d0*/  IMAD.WIDE R8, R7, 0x4, R8 ;  /* 0x0000000407087825 */ /* 0x004fca00078e0208 */
[----:B------:R-:W2:Y:S01]  /*27e0*/  LDG.E R7, desc[UR16][R8.64+-0x8] ;  /* 0xfffff81008077981 */ /* 0x000ea2000c1e1900 */
[----:B------:R-:W-:-:S03]  /*27f0*/  IMAD.WIDE R22, R6, 0x4, R8 ;  /* 0x0000000406167825 */ /* 0x000fc600078e0208 */
[----:B--2---:R1:W-:Y:S04]  /*2800*/  STG.E desc[UR16][R8.64+-0x4], R7 ;  /* 0xfffffc0708007986 */ /* 0x0043e8000c101910 */
[----:B------:R-:W2:Y:S01]  /*2810*/  LDG.E R31, desc[UR16][R22.64+-0x8] ;  /* 0xfffff810161f7981 */ /* 0x000ea2000c1e1900 */
[----:B------:R-:W-:-:S03]  /*2820*/  IMAD.WIDE R24, R6, 0x4, R22 ;  /* 0x0000000406187825 */ /* 0x000fc600078e0216 */
[----:B--2---:R2:W-:Y:S04]  /*2830*/  STG.E desc[UR16][R22.64+-0x4], R31 ;  /* 0xfffffc1f16007986 */ /* 0x0045e8000c101910 */
[----:B------:R-:W3:Y:S01]  /*2840*/  LDG.E R33, desc[UR16][R24.64+-0x8] ;  /* 0xfffff81018217981 */ /* 0x000ee2000c1e1900 */
[----:B------:R-:W-:-:S03]  /*2850*/  IMAD.WIDE R26, R6, 0x4, R24 ;  /* 0x00000004061a7825 */ /* 0x000fc600078e0218 */
[----:B---3--:R3:W-:Y:S04]  /*2860*/  STG.E desc[UR16][R24.64+-0x4], R33 ;  /* 0xfffffc2118007986 */ /* 0x0087e8000c101910 */
[----:B------:R-:W4:Y:S01]  /*2870*/  LDG.E R35, desc[UR16][R26.64+-0x8] ;  /* 0xfffff8101a237981 */ /* 0x000f22000c1e1900 */
[----:B------:R-:W-:-:S03]  /*2880*/  IMAD.WIDE R28, R6, 0x4, R26 ;  /* 0x00000004061c7825 */ /* 0x000fc600078e021a */
[----:B----4-:R4:W-:Y:S04]  /*2890*/  STG.E desc[UR16][R26.64+-0x4], R35 ;  /* 0xfffffc231a007986 */ /* 0x0109e8000c101910 */
[----:B------:R-:W5:Y:S01]  /*28a0*/  LDG.E R37, desc[UR16][R28.64+-0x8] ;  /* 0xfffff8101c257981 */ /* 0x000f62000c1e1900 */
[----:B-1----:R-:W-:-:S03]  /*28b0*/  IMAD.WIDE R8, R6, 0x4, R28 ;  /* 0x0000000406087825 */ /* 0x002fc600078e021c */
[----:B-----5:R1:W-:Y:S04]  /*28c0*/  STG.E desc[UR16][R28.64+-0x4], R37 ;  /* 0xfffffc251c007986 */ /* 0x0203e8000c101910 */
[----:B------:R-:W5:Y:S01]  /*28d0*/  LDG.E R7, desc[UR16][R8.64+-0x8] ;  /* 0xfffff81008077981 */ /* 0x000f62000c1e1900 */
[----:B--2---:R-:W-:-:S03]  /*28e0*/  IMAD.WIDE R22, R6, 0x4, R8 ;  /* 0x0000000406167825 */ /* 0x004fc600078e0208 */
[----:B-----5:R2:W-:Y:S04]  /*28f0*/  STG.E desc[UR16][R8.64+-0x4], R7 ;  /* 0xfffffc0708007986 */ /* 0x0205e8000c101910 */
[----:B------:R-:W5:Y:S01]  /*2900*/  LDG.E R31, desc[UR16][R22.64+-0x8] ;  /* 0xfffff810161f7981 */ /* 0x000f62000c1e1900 */
[----:B---3--:R-:W-:-:S03]  /*2910*/  IMAD.WIDE R24, R6, 0x4, R22 ;  /* 0x0000000406187825 */ /* 0x008fc600078e0216 */
[----:B-----5:R3:W-:Y:S04]  /*2920*/  STG.E desc[UR16][R22.64+-0x4], R31 ;  /* 0xfffffc1f16007986 */ /* 0x0207e8000c101910 */
[----:B------:R-:W5:Y:S01]  /*2930*/  LDG.E R33, desc[UR16][R24.64+-0x8] ;  /* 0xfffff81018217981 */ /* 0x000f62000c1e1900 */
[----:B----4-:R-:W-:-:S03]  /*2940*/  IMAD.WIDE R26, R6, 0x4, R24 ;  /* 0x00000004061a7825 */ /* 0x010fc600078e0218 */
[----:B-----5:R4:W-:Y:S04]  /*2950*/  STG.E desc[UR16][R24.64+-0x4], R33 ;  /* 0xfffffc2118007986 */ /* 0x0209e8000c101910 */
        /* <DEDUP_REMOVED lines=18> */
[----:B------:R-:W2:Y:S01]  /*2a80*/  LDG.E R37, desc[UR16][R28.64+-0x8] ;  /* 0xfffff8101c257981 */ /* 0x000ea2000c1e1900 */
[----:B---3--:R-:W-:-:S03]  /*2a90*/  IMAD.WIDE R6, R6, 0x4, R28 ;  /* 0x0000000406067825 */ /* 0x008fc600078e021c */
[----:B--2---:R4:W-:Y:S04]  /*2aa0*/  STG.E desc[UR16][R28.64+-0x4], R37 ;  /* 0xfffffc251c007986 */ /* 0x0049e8000c101910 */
[----:B------:R-:W2:Y:S01]  /*2ab0*/  LDG.E R9, desc[UR16][R6.64+-0x8] ;  /* 0xfffff81006097981 */ /* 0x000ea2000c1e1900 */
[----:B------:R-:W-:-:S06]  /*2ac0*/  UIADD3 UR6, UPT, UPT, UR6, 0x10, URZ ;  /* 0x0000001006067890 */ /* 0x000fcc000fffe0ff */
[----:B------:R-:W-:Y:S01]  /*2ad0*/  ISETP.NE.AND P1, PT, R2, UR6, PT ;  /* 0x0000000602007c0c */ /* 0x000fe2000bf25270 */
[----:B--2---:R4:W-:-:S12]  /*2ae0*/  STG.E desc[UR16][R6.64+-0x4], R9 ;  /* 0xfffffc0906007986 */ /* 0x0049d8000c101910 */
[----:B------:R-:W-:Y:S05]  /*2af0*/  @P1 BRA `(.L_x_27) ;  /* 0xfffffffc00281947 */ /* 0x000fea000383ffff */
[----:B----4-:R-:W-:-:S07]  /*2b00*/  IMAD.MOV.U32 R6, RZ, RZ, R2 ;  /* 0x000000ffff067224 */ /* 0x010fce00078e0002 */
.L_x_26:
[----:B------:R-:W-:-:S13]  /*2b10*/  LOP3.LUT P1, R7, R3, 0xf, RZ, 0xc0, !PT ;  /* 0x0000000f03077812 */ /* 0x000fda000782c0ff */
[----:B------:R-:W-:Y:S05]  /*2b20*/  @!P1 BRA `(.L_x_25) ;  /* 0x00000004001c9947 */ /* 0x000fea0003800000 */
[----:B------:R-:W-:Y:S02]  /*2b30*/  IADD3 R7, PT, PT, R7, -0x1, RZ ;  /* 0xffffffff07077810 */ /* 0x000fe40007ffe0ff */
[----:B------:R-:W-:Y:S02]  /*2b40*/  LOP3.LUT P2, R32, R3, 0x7, RZ, 0xc0, !PT ;  /* 0x0000000703207812 */ /* 0x000fe4000784c0ff */
[----:B------:R-:W-:-:S13]  /*2b50*/  ISETP.GE.U32.AND P1, PT, R7, 0x7, PT ;  /* 0x000000070700780c */ /* 0x000fda0003f26070 */
[----:B------:R-:W-:Y:S05]  /*2b60*/  @!P1 BRA `(.L_x_28) ;  /* 0x0000000000709947 */ /* 0x000fea0003800000 */
[----:B------:R-:W1:Y:S08]  /*2b70*/  LDC R39, c[0x0][0x3b8] ;  /* 0x0000ee00ff277b82 */ /* 0x000e700000000800 */
[----:B------:R-:W2:Y:S01]  /*2b80*/  LDC.64 R8, c[0x0][0x398] ;  /* 0x0000e600ff087b82 */ /* 0x000ea20000000a00 */
[----:B-1----:R-:W-:-:S04]  /*2b90*/  IMAD R7, R6, R39, R3 ;  /* 0x0000002706077224 */ /* 0x002fc800078e0203 */
        /* <DEDUP_REMOVED lines=23> */
[----:B------:R-:W-:-:S03]  /*2d10*/  VIADD R6, R6, 0x8 ;  /* 0x0000000806067836 */ /* 0x000fc60000000000 */
[----:B--2---:R4:W-:Y:S04]  /*2d20*/  STG.E desc[UR16][R24.64+-0x4], R33 ;  /* 0xfffffc2118007986 */ /* 0x0049e8000c101910 */
.L_x_28:
[----:B------:R-:W-:Y:S05]  /*2d30*/  @!P2 BRA `(.L_x_25) ;  /* 0x000000000098a947 */ /* 0x000fea0003800000 */
[----:B------:R-:W-:Y:S01]  /*2d40*/  VIADD R32, R32, 0xffffffff ;  /* 0xffffffff20207836 */ /* 0x000fe20000000000 */
[----:B----4-:R-:W-:-:S04]  /*2d50*/  LOP3.LUT P2, R28, R3, 0x3, RZ, 0xc0, !PT ;  /* 0x00000003031c7812 */ /* 0x010fc8000784c0ff */
        /* <DEDUP_REMOVED lines=12> */
[----:B------:R-:W2:Y:S01]  /*2e20*/  LDG.E R31, desc[UR16][R24.64+-0x8] ;  /* 0xfffff810181f7981 */ /* 0x000ea2000c1e1900 */
[----:B------:R-:W-:-:S03]  /*2e30*/  IMAD.WIDE R26, R27, 0x4, R24 ;  /* 0x000000041b1a7825 */ /* 0x000fc600078e0218 */
[----:B--2---:R1:W-:Y:S04]  /*2e40*/  STG.E desc[UR16][R24.64+-0x4], R31 ;  /* 0xfffffc1f18007986 */ /* 0x0043e8000c101910 */
[----:B------:R-:W2:Y:S01]  /*2e50*/  LDG.E R33, desc[UR16][R26.64+-0x8] ;  /* 0xfffff8101a217981 */ /* 0x000ea2000c1e1900 */
[----:B------:R-:W-:-:S03]  /*2e60*/  IADD3 R6, PT, PT, R6, 0x4, RZ ;  /* 0x0000000406067810 */ /* 0x000fc60007ffe0ff */
[----:B--2---:R1:W-:Y:S04]  /*2e70*/  STG.E desc[UR16][R26.64+-0x4], R33 ;  /* 0xfffffc211a007986 */ /* 0x0043e8000c101910 */
.L_x_29:
[----:B------:R-:W-:Y:S05]  /*2e80*/  @!P2 BRA `(.L_x_25) ;  /* 0x000000000044a947 */ /* 0x000fea0003800000 */
[----:B-1----:R-:W1:Y:S08]  /*2e90*/  LDC R23, c[0x0][0x3b8] ;  /* 0x0000ee00ff177b82 */ /* 0x002e700000000800 */
[----:B------:R-:W2:Y:S01]  /*2ea0*/  LDC.64 R8, c[0x0][0x398] ;  /* 0x0000e600ff087b82 */ /* 0x000ea20000000a00 */
[----:B-1----:R-:W-:-:S04]  /*2eb0*/  IMAD R7, R6, R23, R3 ;  /* 0x0000001706077224 */ /* 0x002fc800078e0203 */
[----:B--2---:R-:W-:-:S05]  /*2ec0*/  IMAD.WIDE R6, R7, 0x4, R8 ;  /* 0x0000000407067825 */ /* 0x004fca00078e0208 */
[----:B------:R-:W2:Y:S01]  /*2ed0*/  LDG.E R9, desc[UR16][R6.64+-0x8] ;  /* 0xfffff81006097981 */ /* 0x000ea2000c1e1900 */
[----:B------:R-:W-:-:S03]  /*2ee0*/  ISETP.NE.AND P1, PT, R28, 0x1, PT ;  /* 0x000000011c00780c */ /* 0x000fc60003f25270 */
[----:B--2---:R2:W-:Y:S10]  /*2ef0*/  STG.E desc[UR16][R6.64+-0x4], R9 ;  /* 0xfffffc0906007986 */ /* 0x0045f4000c101910 */
[----:B------:R-:W-:Y:S05]  /*2f00*/  @!P1 BRA `(.L_x_25) ;  /* 0x0000000000249947 */ /* 0x000fea0003800000 */
[----:B--2---:R-:W-:-:S05]  /*2f10*/  IMAD.WIDE R6, R23, 0x4, R6 ;  /* 0x0000000417067825 */ /* 0x004fca00078e0206 */
[----:B------:R-:W2:Y:S01]  /*2f20*/  LDG.E R9, desc[UR16][R6.64+-0x8] ;  /* 0xfffff81006097981 */ /* 0x000ea2000c1e1900 */
[----:B------:R-:W-:-:S04]  /*2f30*/  LOP3.LUT R8, R3, 0x3, RZ, 0xc0, !PT ;  /* 0x0000000303087812 */ /* 0x000fc800078ec0ff */
[----:B------:R-:W-:Y:S01]  /*2f40*/  ISETP.NE.AND P1, PT, R8, 0x2, PT ;  /* 0x000000020800780c */ /* 0x000fe20003f25270 */
[----:B--2---:R1:W-:-:S12]  /*2f50*/  STG.E desc[UR16][R6.64+-0x4], R9 ;  /* 0xfffffc0906007986 */ /* 0x0043d8000c101910 */
[----:B------:R-:W-:Y:S05]  /*2f60*/  @!P1 BRA `(.L_x_25) ;  /* 0x00000000000c9947 */ /* 0x000fea0003800000 */
[----:B-1----:R-:W-:-:S05]  /*2f70*/  IMAD.WIDE R6, R23, 0x4, R6 ;  /* 0x0000000417067825 */ /* 0x002fca00078e0206 */
[----:B------:R-:W2:Y:S04]  /*2f80*/  LDG.E R9, desc[UR16][R6.64+-0x8] ;  /* 0xfffff81006097981 */ /* 0x000ea8000c1e1900 */
[----:B--2---:R1:W-:Y:S02]  /*2f90*/  STG.E desc[UR16][R6.64+-0x4], R9 ;  /* 0xfffffc0906007986 */ /* 0x0043e4000c101910 */
.L_x_25:
[----:B-1234-:R-:W1:Y:S02]  /*2fa0*/  LDC R6, c[0x0][0x3b8] ;  /* 0x0000ee00ff067b82 */ /* 0x01ee640000000800 */
[----:B-1----:R-:W-:-:S13]  /*2fb0*/  ISETP.GE.AND P1, PT, R6, 0x1, PT ;  /* 0x000000010600780c */ /* 0x002fda0003f26270 */
[----:B------:R-:W-:Y:S05]  /*2fc0*/  @!P1 BRA `(.L_x_30) ;  /* 0x0000000400b09947 */ /* 0x000fea0003800000 */
[----:B------:R-:W-:Y:S01]  /*2fd0*/  UISETP.GE.U32.AND UP0, UPT, UR7, 0xf, UPT ;  /* 0x0000000f0700788c */ /* 0x000fe2000bf06070 */
[----:B------:R-:W-:-:S08]  /*2fe0*/  IMAD.MOV.U32 R7, RZ, RZ, RZ ;  /* 0x000000ffff077224 */ /* 0x000fd000078e00ff */
[----:B------:R-:W-:Y:S05]  /*2ff0*/  BRA.U !UP0, `(.L_x_31) ;  /* 0x0000000108a87547 */ /* 0x000fea000b800000 */
[----:B------:R-:W-:-:S07]  /*3000*/  IMAD.MOV.U32 R7, RZ, RZ, RZ ;  /* 0x000000ffff077224 */ /* 0x000fce00078e00ff */
.L_x_32:
[----:B--2---:R-:W1:Y:S01]  /*3010*/  LDC.64 R22, c[0x0][0x398] ;  /* 0x0000e600ff167b82 */ /* 0x004e620000000a00 */
[----:B------:R-:W-:-:S05]  /*3020*/  IADD3 R9, PT, PT, R7, R6, RZ ;  /* 0x0000000607097210 */ /* 0x000fca0007ffe0ff */
[----:B-1----:R-:W-:-:S05]  /*3030*/  IMAD.WIDE.U32 R8, R9, 0x4, R22 ;  /* 0x0000000409087825 */ /* 0x002fca00078e0016 */
[----:B------:R-:W2:Y:S01]  /*3040*/  LDG.E R25, desc[UR16][R8.64] ;  /* 0x0000001008197981 */ /* 0x000ea2000c1e1900 */
[----:B------:R-:W-:-:S05]  /*3050*/  IMAD.WIDE.U32 R22, R7, 0x4, R22 ;  /* 0x0000000407167825 */ /* 0x000fca00078e0016 */
[----:B--2---:R1:W-:Y:S04]  /*3060*/  STG.E desc[UR16][R22.64], R25 ;  /* 0x0000001916007986 */ /* 0x0043e8000c101910 */
        /* <DEDUP_REMOVED lines=29> */
[----:B------:R-:W-:Y:S01]  /*3240*/  VIADD R7, R7, 0x10 ;  /* 0x0000001007077836 */ /* 0x000fe20000000000 */
[----:B------:R-:W-:-:S04]  /*3250*/  LOP3.LUT R24, R6, 0x7ffffff0, RZ, 0xc0, !PT ;  /* 0x7ffffff006187812 */ /* 0x000fc800078ec0ff */
[----:B------:R-:W-:Y:S01]  /*3260*/  ISETP.NE.AND P1, PT, R7, R24, PT ;  /* 0x000000180700720c */ /* 0x000fe20003f25270 */
[----:B---3--:R2:W-:-:S12]  /*3270*/  STG.E desc[UR16][R22.64+0x3c], R31 ;  /* 0x00003c1f16007986 */ /* 0x0085d8000c101910 */
[----:B------:R-:W-:Y:S05]  /*3280*/  @P1 BRA `(.L_x_32) ;  /* 0xfffffffc00601947 */ /* 0x000fea000383ffff */
[----:B------:R-:W-:-:S07]  /*3290*/  IMAD.MOV.U32 R7, RZ, RZ, R24 ;  /* 0x000000ffff077224 */ /* 0x000fce00078e0018 */
.L_x_31:
[----:B------:R-:W-:-:S13]  /*32a0*/  LOP3.LUT P1, R8, R6, 0xf, RZ, 0xc0, !PT ;  /* 0x0000000f06087812 */ /* 0x000fda000782c0ff */
[----:B------:R-:W-:Y:S05]  /*32b0*/  @!P1 BRA `(.L_x_30) ;  /* 0x0000000000f49947 */ /* 0x000fea0003800000 */
[----:B------:R-:W-:Y:S02]  /*32c0*/  IADD3 R8, PT, PT, R8, -0x1, RZ ;  /* 0xffffffff08087810 */ /* 0x000fe40007ffe0ff */
[----:B------:R-:W-:Y:S02]  /*32d0*/  LOP3.LUT P2, R26, R6, 0x7, RZ, 0xc0, !PT ;  /* 0x00000007061a7812 */ /* 0x000fe4000784c0ff */
[----:B------:R-:W-:-:S13]  /*32e0*/  ISETP.GE.U32.AND P1, PT, R8, 0x7, PT ;  /* 0x000000070800780c */ /* 0x000fda0003f26070 */
[----:B------:R-:W-:Y:S05]  /*32f0*/  @!P1 BRA `(.L_x_33) ;  /* 0x0000000000589947 */ /* 0x000fea0003800000 */
[----:B--2---:R-:W1:Y:S01]  /*3300*/  LDC.64 R22, c[0x0][0x398] ;  /* 0x0000e600ff167b82 */ /* 0x004e620000000a00 */
[----:B------:R-:W-:-:S04]  /*3310*/  IMAD.IADD R9, R7, 0x1, R6 ;  /* 0x0000000107097824 */ /* 0x000fc800078e0206 */
[----:B-1----:R-:W-:-:S06]  /*3320*/  IMAD.WIDE.U32 R8, R9, 0x4, R22 ;  /* 0x0000000409087825 */ /* 0x002fcc00078e0016 */
[----:B------:R-:W2:Y:S01]  /*3330*/  LDG.E R9, desc[UR16][R8.64] ;  /* 0x0000001008097981 */ /* 0x000ea2000c1e1900 */
[----:B------:R-:W-:-:S04]  /*3340*/  IMAD.WIDE.U32 R22, R7, 0x4, R22 ;  /* 0x0000000407167825 */ /* 0x000fc800078e0016 */
[----:B------:R-:W-:Y:S01]  /*3350*/  IMAD.WIDE.U32 R24, R6, 0x4, R22 ;  /* 0x0000000406187825 */ /* 0x000fe200078e0016 */
[----:B--2---:R1:W-:Y:S04]  /*3360*/  STG.E desc[UR16][R22.64], R9 ;  /* 0x0000000916007986 */ /* 0x0043e8000c101910 */
        /* <DEDUP_REMOVED lines=13> */
[----:B------:R-:W-:-:S03]  /*3440*/  VIADD R7, R7, 0x8 ;  /* 0x0000000807077836 */ /* 0x000fc60000000000 */
[----:B--2---:R3:W-:Y:S04]  /*3450*/  STG.E desc[UR16][R22.64+0x1c], R27 ;  /* 0x00001c1b16007986 */ /* 0x0047e8000c101910 */
.L_x_33:
[----:B------:R-:W-:Y:S05]  /*3460*/  @!P2 BRA `(.L_x_30) ;  /* 0x000000000088a947 */ /* 0x000fea0003800000 */
[----:B------:R-:W-:-:S04]  /*3470*/  IADD3 R26, PT, PT, R26, -0x1, RZ ;  /* 0xffffffff1a1a7810 */ /* 0x000fc80007ffe0ff */
[----:B------:R-:W-:Y:S02]  /*3480*/  ISETP.GE.U32.AND P1, PT, R26, 0x3, PT ;  /* 0x000000031a00780c */ /* 0x000fe40003f26070 */
[----:B------:R-:W-:-:S11]  /*3490*/  LOP3.LUT P2, R26, R6, 0x3, RZ, 0xc0, !PT ;  /* 0x00000003061a7812 */ /* 0x000fd6000784c0ff */
[----:B------:R-:W-:Y:S05]  /*34a0*/  @!P1 BRA `(.L_x_34) ;  /* 0x0000000000389947 */ /* 0x000fea0003800000 */
[----:B---3--:R-:W1:Y:S01]  /*34b0*/  LDC.64 R8, c[0x0][0x398] ;  /* 0x0000e600ff087b82 */ /* 0x008e620000000a00 */
[----:B--2---:R-:W-:-:S04]  /*34c0*/  IMAD.IADD R23, R7, 0x1, R6 ;  /* 0x0000000107177824 */ /* 0x004fc800078e0206 */
[----:B-1----:R-:W-:-:S06]  /*34d0*/  IMAD.WIDE.U32 R22, R23, 0x4, R8 ;  /* 0x0000000417167825 */ /* 0x002fcc00078e0008 */
[----:B------:R-:W2:Y:S01]  /*34e0*/  LDG.E R23, desc[UR16][R22.64] ;  /* 0x0000001016177981 */ /* 0x000ea2000c1e1900 */
[----:B------:R-:W-:-:S04]  /*34f0*/  IMAD.WIDE.U32 R8, R7, 0x4, R8 ;  /* 0x0000000407087825 */ /* 0x000fc800078e0008 */
[----:B------:R-:W-:Y:S01]  /*3500*/  IMAD.WIDE.U32 R24, R6, 0x4, R8 ;  /* 0x0000000406187825 */ /* 0x000fe200078e0008 */
[----:B--2---:R1:W-:Y:S04]  /*3510*/  STG.E desc[UR16][R8.64], R23 ;  /* 0x0000001708007986 */ /* 0x0043e8000c101910 */
[----:B------:R-:W2:Y:S04]  /*3520*/  LDG.E R27, desc[UR16][R24.64+0x4] ;  /* 0x00000410181b7981 */ /* 0x000ea8000c1e1900 */
[----:B--2---:R1:W-:Y:S04]  /*3530*/  STG.E desc[UR16][R8.64+0x4], R27 ;  /* 0x0000041b08007986 */ /* 0x0043e8000c101910 */
[----:B------:R-:W2:Y:S04]  /*3540*/  LDG.E R29, desc[UR16][R24.64+0x8] ;  /* 0x00000810181d7981 */ /* 0x000ea8000c1e1900 */
[----:B--2---:R1:W-:Y:S04]  /*3550*/  STG.E desc[UR16][R8.64+0x8], R29 ;  /* 0x0000081d08007986 */ /* 0x0043e8000c101910 */
[----:B------:R-:W2:Y:S01]  /*3560*/  LDG.E R31, desc[UR16][R24.64+0xc] ;  /* 0x00000c10181f7981 */ /* 0x000ea2000c1e1900 */
[----:B------:R-:W-:-:S03]  /*3570*/  VIADD R7, R7, 0x4 ;  /* 0x0000000407077836 */ /* 0x000fc60000000000 */
[----:B--2---:R1:W-:Y:S04]  /*3580*/  STG.E desc[UR16][R8.64+0xc], R31 ;  /* 0x00000c1f08007986 */ /* 0x0043e8000c101910 */
.L_x_34:
[----:B------:R-:W-:Y:S05]  /*3590*/  @!P2 BRA `(.L_x_30) ;  /* 0x00000000003ca947 */ /* 0x000fea0003800000 */
[----:B-123--:R-:W1:Y:S01]  /*35a0*/  LDC.64 R22, c[0x0][0x398] ;  /* 0x0000e600ff167b82 */ /* 0x00ee620000000a00 */
[----:B------:R-:W-:-:S05]  /*35b0*/  IADD3 R9, PT, PT, R7, R6, RZ ;  /* 0x0000000607097210 */ /* 0x000fca0007ffe0ff */
[----:B-1----:R-:W-:-:S06]  /*35c0*/  IMAD.WIDE.U32 R8, R9, 0x4, R22 ;  /* 0x0000000409087825 */ /* 0x002fcc00078e0016 */
[----:B------:R-:W2:Y:S01]  /*35d0*/  LDG.E R9, desc[UR16][R8.64] ;  /* 0x0000001008097981 */ /* 0x000ea2000c1e1900 */
[----:B------:R-:W-:Y:S01]  /*35e0*/  IMAD.WIDE.U32 R22, R7, 0x4, R22 ;  /* 0x0000000407167825 */ /* 0x000fe200078e0016 */
[----:B------:R-:W-:-:S04]  /*35f0*/  ISETP.NE.AND P1, PT, R26, 0x1, PT ;  /* 0x000000011a00780c */ /* 0x000fc80003f25270 */
[----:B--2---:R4:W-:Y:S09]  /*3600*/  STG.E desc[UR16][R22.64], R9 ;  /* 0x0000000916007986 */ /* 0x0049f2000c101910 */
[----:B------:R-:W-:Y:S05]  /*3610*/  @!P1 BRA `(.L_x_30) ;  /* 0x00000000001c9947 */ /* 0x000fea0003800000 */
[----:B----4-:R-:W-:-:S05]  /*3620*/  IMAD.WIDE.U32 R8, R6, 0x4, R22 ;  /* 0x0000000406087825 */ /* 0x010fca00078e0016 */
[----:B------:R-:W2:Y:S01]  /*3630*/  LDG.E R7, desc[UR16][R8.64+0x4] ;  /* 0x0000041008077981 */ /* 0x000ea2000c1e1900 */
[----:B------:R-:W-:-:S03]  /*3640*/  ISETP.NE.AND P1, PT, R26, 0x2, PT ;  /* 0x000000021a00780c */ /* 0x000fc60003f25270 */
[----:B--2---:R1:W-:Y:S10]  /*3650*/  STG.E desc[UR16][R22.64+0x4], R7 ;  /* 0x0000040716007986 */ /* 0x0043f4000c101910 */
[----:B------:R-:W-:Y:S05]  /*3660*/  @!P1 BRA `(.L_x_30) ;  /* 0x0000000000089947 */ /* 0x000fea0003800000 */
[----:B------:R-:W2:Y:S04]  /*3670*/  LDG.E R9, desc[UR16][R8.64+0x8] ;  /* 0x0000081008097981 */ /* 0x000ea8000c1e1900 */
[----:B--2---:R2:W-:Y:S02]  /*3680*/  STG.E desc[UR16][R22.64+0x8], R9 ;  /* 0x0000080916007986 */ /* 0x0045e4000c101910 */
.L_x_30:
[----:B------:R-:W-:Y:S05]  /*3690*/  @!P0 BRA `(.L_x_35) ;  /* 0x0000000800c08947 */ /* 0x000fea0003800000 */
[----:B------:R-:W-:Y:S01]  /*36a0*/  ISETP.GE.U32.AND P0, PT, R30, 0xf, PT ;  /* 0x0000000f1e00780c */ /* 0x000fe20003f06070 */
[----:B-1----:R-:W-:-:S12]  /*36b0*/  IMAD.MOV.U32 R7, RZ, RZ, RZ ;  /* 0x000000ffff077224 */ /* 0x002fd800078e00ff */
[----:B------:R-:W-:Y:S05]  /*36c0*/  @!P0 BRA `(.L_x_36) ;  /* 0x0000000000dc8947 */ /* 0x000fea0003800000 */
[----:B------:R-:W-:-:S07]  /*36d0*/  IMAD.MOV.U32 R7, RZ, RZ, RZ ;  /* 0x000000ffff077224 */ /* 0x000fce00078e00ff */
.L_x_37:
[----:B--234-:R-:W1:Y:S01]  /*36e0*/  LDC.64 R8, c[0x0][0x398] ;  /* 0x0000e600ff087b82 */ /* 0x01ce620000000a00 */
[----:B------:R-:W-:-:S04]  /*36f0*/  IMAD R23, R7, R6, RZ ;  /* 0x0000000607177224 */ /* 0x000fc800078e02ff */
[----:B-1----:R-:W-:-:S05]  /*3700*/  IMAD.WIDE R8, R23, 0x4, R8 ;  /* 0x0000000417087825 */ /* 0x002fca00078e0208 */
        /* <DEDUP_REMOVED lines=46> */
[----:B------:R-:W-:-:S04]  /*39f0*/  IADD3 R7, PT, PT, R7, 0x10, RZ ;  /* 0x0000001007077810 */ /* 0x000fc80007ffe0ff */
[----:B------:R-:W-:Y:S01]  /*3a00*/  ISETP.NE.AND P0, PT, R7, R2, PT ;  /* 0x000000020700720c */ /* 0x000fe20003f05270 */
[----:B--2---:R4:W-:-:S12]  /*3a10*/  STG.E desc[UR16][R8.64], R31 ;  /* 0x0000001f08007986 */ /* 0x0049d8000c101910 */
[----:B------:R-:W-:Y:S05]  /*3a20*/  @P0 BRA `(.L_x_37) ;  /* 0xfffffffc002c0947 */ /* 0x000fea000383ffff */
[----:B------:R-:W-:-:S07]  /*3a30*/  IMAD.MOV.U32 R7, RZ, RZ, R2 ;  /* 0x000000ffff077224 */ /* 0x000fce00078e0002 */
.L_x_36:
[----:B------:R-:W-:-:S13]  /*3a40*/  LOP3.LUT P0, R2, R3, 0xf, RZ, 0xc0, !PT ;  /* 0x0000000f03027812 */ /* 0x000fda000780c0ff */
[----:B------:R-:W-:Y:S05]  /*3a50*/  @!P0 BRA `(.L_x_38) ;  /* 0x0000000400108947 */ /* 0x000fea0003800000 */
[----:B------:R-:W-:-:S05]  /*3a60*/  VIADD R2, R2, 0xffffffff ;  /* 0xffffffff02027836 */ /* 0x000fca0000000000 */
[----:B------:R-:W-:Y:S02]  /*3a70*/  ISETP.GE.U32.AND P0, PT, R2, 0x7, PT ;  /* 0x000000070200780c */ /* 0x000fe40003f06070 */
[----:B------:R-:W-:-:S11]  /*3a80*/  LOP3.LUT P1, R2, R3, 0x7, RZ, 0xc0, !PT ;  /* 0x0000000703027812 */ /* 0x000fd6000782c0ff */
[----:B------:R-:W-:Y:S05]  /*3a90*/  @!P0 BRA `(.L_x_39) ;  /* 0x00000000006c8947 */ /* 0x000fea0003800000 */
        /* <DEDUP_REMOVED lines=25> */
[----:B------:R-:W-:-:S03]  /*3c30*/  IADD3 R7, PT, PT, R7, 0x8, RZ ;  /* 0x0000000807077810 */ /* 0x000fc60007ffe0ff */
[----:B--2---:R4:W-:Y:S04]  /*3c40*/  STG.E desc[UR16][R24.64], R35 ;  /* 0x0000002318007986 */ /* 0x0049e8000c101910 */
.L_x_39:
        /* <DEDUP_REMOVED lines=20> */
.L_x_40:
[----:B------:R-:W-:Y:S05]  /*3d90*/  @!P1 BRA `(.L_x_38) ;  /* 0x0000000000409947 */ /* 0x000fea0003800000 */
[----:B-1234-:R-:W1:Y:S01]  /*3da0*/  LDC.64 R8, c[0x0][0x398] ;  /* 0x0000e600ff087b82 */ /* 0x01ee620000000a00 */
[----:B------:R-:W-:-:S04]  /*3db0*/  IMAD R7, R7, R6, RZ ;  /* 0x0000000607077224 */ /* 0x000fc800078e02ff */
[----:B-1----:R-:W-:-:S05]  /*3dc0*/  IMAD.WIDE R8, R7, 0x4, R8 ;  /* 0x0000000407087825 */ /* 0x002fca00078e0208 */
[----:B------:R-:W2:Y:S01]  /*3dd0*/  LDG.E R7, desc[UR16][R8.64+0x4] ;  /* 0x0000041008077981 */ /* 0x000ea2000c1e1900 */
[----:B------:R-:W-:-:S03]  /*3de0*/  ISETP.NE.AND P0, PT, R2, 0x1, PT ;  /* 0x000000010200780c */ /* 0x000fc60003f05270 */
[----:B--2---:R1:W-:Y:S10]  /*3df0*/  STG.E desc[UR16][R8.64], R7 ;  /* 0x0000000708007986 */ /* 0x0043f4000c101910 */
[----:B------:R-:W-:Y:S05]  /*3e00*/  @!P0 BRA `(.L_x_38) ;  /* 0x0000000000248947 */ /* 0x000fea0003800000 */
[----:B-1----:R-:W-:-:S05]  /*3e10*/  IMAD.WIDE R8, R6, 0x4, R8 ;  /* 0x0000000406087825 */ /* 0x002fca00078e0208 */
        /* <DEDUP_REMOVED lines=8> */
.L_x_38:
[----:B------:R-:W-:Y:S01]  /*3ea0*/  ISETP.GE.U32.AND P0, PT, R30, 0x7, PT ;  /* 0x000000071e00780c */ /* 0x000fe20003f06070 */
[----:B-1----:R-:W-:-:S12]  /*3eb0*/  IMAD.MOV.U32 R7, RZ, RZ, RZ ;  /* 0x000000ffff077224 */ /* 0x002fd800078e00ff */
[----:B------:R-:W-:Y:S05]  /*3ec0*/  @!P0 BRA `(.L_x_41) ;  /* 0x0000000000448947 */ /* 0x000fea0003800000 */
[----:B--234-:R-:W1:Y:S01]  /*3ed0*/  LDC.64 R22, c[0x0][0x398] ;  /* 0x0000e600ff167b82 */ /* 0x01ce620000000a00 */
[----:B------:R-:W-:Y:S01]  /*3ee0*/  HFMA2 R7, -RZ, RZ, 0, 0 ;  /* 0x00000000ff077431 */ /* 0x000fe200000001ff */
[----:B------:R-:W-:-:S07]  /*3ef0*/  LOP3.LUT R2, R3, 0x7ffffff8, RZ, 0xc0, !PT ;  /* 0x7ffffff803027812 */ /* 0x000fce00078ec0ff */
.L_x_42:
[----:B--2---:R-:W-:Y:S02]  /*3f00*/  IMAD R9, R6, UR7, R7 ;  /* 0x0000000706097c24 */ /* 0x004fe4000f8e0207 */
[----:B------:R-:W-:Y:S02]  /*3f10*/  VIADD R7, R7, 0x8 ;  /* 0x0000000807077836 */ /* 0x000fe40000000000 */
[----:B-1----:R-:W-:-:S03]  /*3f20*/  IMAD.WIDE R8, R9, 0x4, R22 ;  /* 0x0000000409087825 */ /* 0x002fc600078e0216 */
[----:B------:R-:W-:Y:S02]  /*3f30*/  ISETP.NE.AND P0, PT, R7, R2, PT ;  /* 0x000000020700720c */ /* 0x000fe40003f05270 */
[----:B------:R2:W-:Y:S04]  /*3f40*/  STG.E desc[UR16][R8.64], RZ ;  /* 0x000000ff08007986 */ /* 0x0005e8000c101910 */
[----:B------:R2:W-:Y:S04]  /*3f50*/  STG.E desc[UR16][R8.64+0x4], RZ ;  /* 0x000004ff08007986 */ /* 0x0005e8000c101910 */
[----:B------:R2:W-:Y:S04]  /*3f60*/  STG.E desc[UR16][R8.64+0x8], RZ ;  /* 0x000008ff08007986 */ /* 0x0005e8000c101910 */
[----:B------:R2:W-:Y:S04]  /*3f70*/  STG.E desc[UR16][R8.64+0xc], RZ ;  /* 0x00000cff08007986 */ /* 0x0005e8000c101910 */
[----:B------:R2:W-:Y:S04]  /*3f80*/  STG.E desc[UR16][R8.64+0x10], RZ ;  /* 0x000010ff08007986 */ /* 0x0005e8000c101910 */
[----:B------:R2:W-:Y:S04]  /*3f90*/  STG.E desc[UR16][R8.64+0x14], RZ ;  /* 0x000014ff08007986 */ /* 0x0005e8000c101910 */
[----:B------:R2:W-:Y:S04]  /*3fa0*/  STG.E desc[UR16][R8.64+0x18], RZ ;  /* 0x000018ff08007986 */ /* 0x0005e8000c101910 */
[----:B------:R2:W-:Y:S01]  /*3fb0*/  STG.E desc[UR16][R8.64+0x1c], RZ ;  /* 0x00001cff08007986 */ /* 0x0005e2000c101910 */
[----:B------:R-:W-:Y:S05]  /*3fc0*/  @P0 BRA `(.L_x_42) ;  /* 0xfffffffc00cc0947 */ /* 0x000fea000383ffff */
[----:B------:R-:W-:-:S07]  /*3fd0*/  MOV R7, R2 ;  /* 0x0000000200077202 */ /* 0x000fce0000000f00 */
.L_x_41:
[----:B------:R-:W-:-:S13]  /*3fe0*/  LOP3.LUT P0, R2, R3, 0x7, RZ, 0xc0, !PT ;  /* 0x0000000703027812 */ /* 0x000fda000780c0ff */
[----:B------:R-:W-:Y:S05]  /*3ff0*/  @!P0 BRA `(.L_x_35) ;  /* 0x0000000000688947 */ /* 0x000fea0003800000 */
[----:B------:R-:W-:Y:S01]  /*4000*/  VIADD R2, R2, 0xffffffff ;  /* 0xffffffff02027836 */ /* 0x000fe20000000000 */
[----:B--234-:R-:W-:-:S04]  /*4010*/  LOP3.LUT P1, R22, R3, 0x3, RZ, 0xc0, !PT ;  /* 0x0000000303167812 */ /* 0x01cfc8000782c0ff */
[----:B------:R-:W-:-:S13]  /*4020*/  ISETP.GE.U32.AND P0, PT, R2, 0x3, PT ;  /* 0x000000030200780c */ /* 0x000fda0003f06070 */
[----:B------:R-:W-:Y:S05]  /*4030*/  @!P0 BRA `(.L_x_43) ;  /* 0x0000000000208947 */ /* 0x000fea0003800000 */
[----:B------:R-:W1:Y:S01]  /*4040*/  LDC.64 R8, c[0x0][0x398] ;  /* 0x0000e600ff087b82 */ /* 0x000e620000000a00 */
[----:B------:R-:W-:Y:S01]  /*4050*/  IMAD R23, R6, UR7, R7 ;  /* 0x0000000706177c24 */ /* 0x000fe2000f8e0207 */
[----:B------:R-:W-:-:S03]  /*4060*/  IADD3 R7, PT, PT, R7, 0x4, RZ ;  /* 0x0000000407077810 */ /* 0x000fc60007ffe0ff */
[----:B-1----:R-:W-:-:S05]  /*4070*/  IMAD.WIDE R8, R23, 0x4, R8 ;  /* 0x0000000417087825 */ /* 0x002fca00078e0208 */
[----:B------:R1:W-:Y:S04]  /*4080*/  STG.E desc[UR16][R8.64], RZ ;  /* 0x000000ff08007986 */ /* 0x0003e8000c101910 */
[----:B------:R1:W-:Y:S04]  /*4090*/  STG.E desc[UR16][R8.64+0x4], RZ ;  /* 0x000004ff08007986 */ /* 0x0003e8000c101910 */
[----:B------:R1:W-:Y:S04]  /*40a0*/  STG.E desc[UR16][R8.64+0x8], RZ ;  /* 0x000008ff08007986 */ /* 0x0003e8000c101910 */
[----:B------:R1:W-:Y:S02]  /*40b0*/  STG.E desc[UR16][R8.64+0xc], RZ ;  /* 0x00000cff08007986 */ /* 0x0003e4000c101910 */
.L_x_43:
[----:B------:R-:W-:Y:S05]  /*40c0*/  @!P1 BRA `(.L_x_35) ;  /* 0x0000000000349947 */ /* 0x000fea0003800000 */
[----:B------:R-:W-:Y:S02]  /*40d0*/  LOP3.LUT R2, R3, 0x1, RZ, 0xc0, !PT ;  /* 0x0000000103027812 */ /* 0x000fe400078ec0ff */
[----:B------:R-:W-:Y:S02]  /*40e0*/  ISETP.NE.AND P1, PT, R22, 0x1, PT ;  /* 0x000000011600780c */ /* 0x000fe40003f25270 */
[----:B------:R-:W-:-:S11]  /*40f0*/  ISETP.NE.U32.AND P0, PT, R2, 0x1, PT ;  /* 0x000000010200780c */ /* 0x000fd60003f05070 */
[----:B-1----:R-:W1:Y:S01]  /*4100*/  @P1 LDC.64 R8, c[0x0][0x398] ;  /* 0x0000e600ff081b82 */ /* 0x002e620000000a00 */
[----:B------:R-:W-:Y:S02]  /*4110*/  @P1 IMAD R25, R6, UR7, R7 ;  /* 0x0000000706191c24 */ /* 0x000fe4000f8e0207 */
[----:B------:R-:W-:-:S04]  /*4120*/  @P1 VIADD R7, R7, 0x2 ;  /* 0x0000000207071836 */ /* 0x000fc80000000000 */
[----:B------:R-:W-:Y:S01]  /*4130*/  @!P0 IMAD R7, R6, UR7, R7 ;  /* 0x0000000706078c24 */ /* 0x000fe2000f8e0207 */
[----:B------:R-:W2:Y:S01]  /*4140*/  @!P0 LDC.64 R22, c[0x0][0x398] ;  /* 0x0000e600ff168b82 */ /* 0x000ea20000000a00 */
[----:B-1----:R-:W-:-:S05]  /*4150*/  @P1 IMAD.WIDE R8, R25, 0x4, R8 ;  /* 0x0000000419081825 */ /* 0x002fca00078e0208 */
[----:B------:R1:W-:Y:S01]  /*4160*/  @P1 STG.E desc[UR16][R8.64], RZ ;  /* 0x000000ff08001986 */ /* 0x0003e2000c101910 */
[----:B--2---:R-:W-:-:S03]  /*4170*/  @!P0 IMAD.WIDE R6, R7, 0x4, R22 ;  /* 0x0000000407068825 */ /* 0x004fc600078e0216 */
[----:B------:R1:W-:Y:S04]  /*4180*/  @P1 STG.E desc[UR16][R8.64+0x4], RZ ;  /* 0x000004ff08001986 */ /* 0x0003e8000c101910 */
[----:B------:R1:W-:Y:S02]  /*4190*/  @!P0 STG.E desc[UR16][R6.64], RZ ;  /* 0x000000ff06008986 */ /* 0x0003e4000c101910 */
.L_x_35:
[----:B------:R-:W5:Y:S01]  /*41a0*/  LDCU UR9, c[0x0][0x3c4] ;  /* 0x00007880ff0977ac */ /* 0x000f620008000800 */
[----:B------:R-:W-:Y:S02]  /*41b0*/  UIADD3 UR6, UPT, UPT, UR5, 0x1, URZ ;  /* 0x0000000105067890 */ /* 0x000fe4000fffe0ff */
[----:B-----5:R-:W-:-:S05]  /*41c0*/  UISETP.NE.AND UP0, UPT, UR5, UR9, UPT ;  /* 0x000000090500728c */ /* 0x020fca000bf05270 */
[----:B------:R-:W-:-:S04]  /*41d0*/  UMOV UR5, UR6 ;  /* 0x0000000600057c82 */ /* 0x000fc80008000000 */
[----:B------:R-:W-:Y:S05]  /*41e0*/  BRA.U UP0, `(.L_x_44) ;  /* 0xffffffcd00a87547 */ /* 0x000fea000b83ffff */
.L_x_11:
[----:B------:R-:W5:Y:S02]  /*41f0*/  LDCU UR6, c[0x0][0x3c8] ;  /* 0x00007900ff0677ac */ /* 0x000f640008000800 */
[----:B-----5:R-:W-:-:S09]  /*4200*/  UISETP.GE.AND UP0, UPT, UR6, 0x1, UPT ;  /* 0x000000010600788c */ /* 0x020fd2000bf06270 */
[----:B------:R-:W-:Y:S05]  /*4210*/  BRA.U !UP0, `(.L_x_45) ;  /* 0x0000000d08407547 */ /* 0x000fea000b800000 */
[----:B------:R-:W-:Y:S01]  /*4220*/  UISETP.GE.U32.AND UP1, UPT, UR6, 0x10, UPT ;  /* 0x000000100600788c */ /* 0x000fe2000bf26070 */
[----:B-1234-:R-:W-:Y:S01]  /*4230*/  HFMA2 R23, -RZ, RZ, 0, 0 ;  /* 0x00000000ff177431 */ /* 0x01efe200000001ff */
[----:B------:R-:W-:-:S07]  /*4240*/  ULOP3.LUT UR11, UR6, 0x7ffffff0, URZ, 0xc0, !UPT ;  /* 0x7ffffff0060b7892 */ /* 0x000fce000f8ec0ff */
[----:B------:R-:W-:Y:S05]  /*4250*/  BRA.U !UP1, `(.L_x_46) ;  /* 0x0000000109a47547 */ /* 0x000fea000b800000 */
[----:B------:R-:W-:-:S07]  /*4260*/  IMAD.MOV.U32 R23, RZ, RZ, RZ ;  /* 0x000000ffff177224 */ /* 0x000fce00078e00ff */
.L_x_47:
        /* <DEDUP_REMOVED lines=35> */
[----:B------:R-:W-:-:S04]  /*44a0*/  IADD3 R23, PT, PT, R23, 0x10, RZ ;  /* 0x0000001017177810 */ /* 0x000fc80007ffe0ff */
[----:B------:R-:W-:Y:S01]  /*44b0*/  ISETP.NE.AND P0, PT, R23, UR11, PT ;  /* 0x0000000b17007c0c */ /* 0x000fe2000bf05270 */
[----:B---3--:R2:W-:-:S12]  /*44c0*/  STG.E desc[UR16][R8.64+0x3c], R31 ;  /* 0x00003c1f08007986 */ /* 0x0085d8000c101910 */
[----:B------:R-:W-:Y:S05]  /*44d0*/  @P0 BRA `(.L_x_47) ;  /* 0xfffffffc00640947 */ /* 0x000fea000383ffff */
[----:B------:R-:W-:-:S07]  /*44e0*/  IMAD.U32 R23, RZ, RZ, UR11 ;  /* 0x0000000bff177e24 */ /* 0x000fce000f8e00ff */
.L_x_46:
[----:B------:R-:W-:Y:S02]  /*44f0*/  ULOP3.LUT UP0, UR9, UR6, 0xf, URZ, 0xc0, !UPT ;  /* 0x0000000f06097892 */ /* 0x000fe4000f80c0ff */
[----:B------:R-:W-:-:S07]  /*4500*/  ULOP3.LUT UR10, UR6, 0x3, URZ, 0xc0, !UPT ;  /* 0x00000003060a7892 */ /* 0x000fce000f8ec0ff */
[----:B------:R-:W-:Y:S05]  /*4510*/  BRA.U !UP0, `(.L_x_48) ;  /* 0x0000000108e87547 */ /* 0x000fea000b800000 */
[----:B------:R-:W-:Y:S02]  /*4520*/  UIADD3 UR12, UPT, UPT, UR9, -0x1, URZ ;  /* 0xffffffff090c7890 */ /* 0x000fe4000fffe0ff */
[----:B------:R-:W-:Y:S02]  /*4530*/  ULOP3.LUT UP2, UR5, UR6, 0x7, URZ, 0xc0, !UPT ;  /* 0x0000000706057892 */ /* 0x000fe4000f84c0ff */
        /* <DEDUP_REMOVED lines=23> */
.L_x_49:
[----:B------:R-:W-:Y:S05]  /*46b0*/  BRA.U !UP2, `(.L_x_48) ;  /* 0x000000010a807547 */ /* 0x000fea000b800000 */
[----:B------:R-:W-:Y:S02]  /*46c0*/  UIADD3 UR5, UPT, UPT, UR5, -0x1, URZ ;  /* 0xffffffff05057890 */ /* 0x000fe4000fffe0ff */
[----:B------:R-:W-:Y:S02]  /*46d0*/  UISETP.NE.AND UP3, UPT, UR10, URZ, UPT ;  /* 0x000000ff0a00728c */ /* 0x000fe4000bf65270 */
        /* <DEDUP_REMOVED lines=15> */
.L_x_50:
        /* <DEDUP_REMOVED lines=15> */
.L_x_48:
[----:B-1----:R-:W-:Y:S01]  /*48c0*/  MOV R23, RZ ;  /* 0x000000ff00177202 */ /* 0x002fe20000000f00 */
[----:B------:R-:W-:Y:S06]  /*48d0*/  BRA.U !UP1, `(.L_x_51) ;  /* 0x0000000109a47547 */ /* 0x000fec000b800000 */
[----:B------:R-:W-:-:S07]  /*48e0*/  IMAD.MOV.U32 R23, RZ, RZ, RZ ;  /* 0x000000ffff177224 */ /* 0x000fce00078e00ff */
.L_x_52:
[----:B--2---:R-:W1:Y:S08]  /*48f0*/  LDC.64 R6, c[0x0][0x388] ;  /* 0x0000e200ff067b82 */ /* 0x004e700000000a00 */
[----:B---34-:R-:W2:Y:S01]  /*4900*/  LDC.64 R8, c[0x0][0x3b0] ;  /* 0x0000ec00ff087b82 */ /* 0x018ea20000000a00 */
        /* <DEDUP_REMOVED lines=38> */
.L_x_51:
[----:B------:R-:W-:Y:S05]  /*4b70*/  BRA.U !UP0, `(.L_x_45) ;  /* 0x0000000108e87547 */ /* 0x000fea000b800000 */
[----:B------:R-:W-:Y:S02]  /*4b80*/  UIADD3 UR9, UPT, UPT, UR9, -0x1, URZ ;  /* 0xffffffff09097890 */ /* 0x000fe4000fffe0ff */
[----:B------:R-:W-:Y:S02]  /*4b90*/  ULOP3.LUT UP1, UR6, UR6, 0x7, URZ, 0xc0, !UPT ;  /* 0x0000000706067892 */ /* 0x000fe4000f82c0ff */
[----:B------:R-:W-:-:S09]  /*4ba0*/  UISETP.GE.U32.AND UP0, UPT, UR9, 0x7, UPT ;  /* 0x000000070900788c */ /* 0x000fd2000bf06070 */
[----:B------:R-:W-:Y:S05]  /*4bb0*/  BRA.U !UP0, `(.L_x_53) ;  /* 0x0000000108547547 */ /* 0x000fea000b800000 */
        /* <DEDUP_REMOVED lines=21> */
.L_x_53:
[----:B------:R-:W-:Y:S05]  /*4d10*/  BRA.U !UP1, `(.L_x_45) ;  /* 0x0000000109807547 */ /* 0x000fea000b800000 */
[----:B------:R-:W-:Y:S02]  /*4d20*/  UIADD3 UR6, UPT, UPT, UR6, -0x1, URZ ;  /* 0xffffffff06067890 */ /* 0x000fe4000fffe0ff */
[----:B------:R-:W-:Y:S02]  /*4d30*/  UISETP.NE.AND UP1, UPT, UR10, URZ, UPT ;  /* 0x000000ff0a00728c */ /* 0x000fe4000bf25270 */
        /* <DEDUP_REMOVED lines=15> */
.L_x_54:
[----:B------:R-:W-:Y:S05]  /*4e30*/  BRA.U !UP1, `(.L_x_45) ;  /* 0x0000000109387547 */ /* 0x000fea000b800000 */
[----:B--2---:R-:W2:Y:S08]  /*4e40*/  LDC.64 R6, c[0x0][0x388] ;  /* 0x0000e200ff067b82 */ /* 0x004eb00000000a00 */
[----:B-1-34-:R-:W1:Y:S01]  /*4e50*/  LDC.64 R8, c[0x0][0x3b0] ;  /* 0x0000ec00ff087b82 */ /* 0x01ae620000000a00 */
[----:B--2---:R-:W-:-:S05]  /*4e60*/  IMAD.WIDE.U32 R6, R23, 0x4, R6 ;  /* 0x0000000417067825 */ /* 0x004fca00078e0006 */
        /* <DEDUP_REMOVED lines=9> */
[----:B------:R-:W3:Y:S04]  /*4f00*/  LDG.E R7, desc[UR16][R6.64+0x8] ;  /* 0x0000081006077981 */ /* 0x000ee8000c1e1900 */
[----:B---3--:R3:W-:Y:S02]  /*4f10*/  STG.E desc[UR16][R8.64+0x8], R7 ;  /* 0x0000080708007986 */ /* 0x0087e4000c101910 */
.L_x_45:
[----:B------:R-:W5:Y:S02]  /*4f20*/  LDCU UR5, c[0x0][0x3b8] ;  /* 0x00007700ff0577ac */ /* 0x000f640008000800 */
[----:B-----5:R-:W-:-:S04]  /*4f30*/  VIMNMX R3, PT, PT, R3, UR5, PT ;  /* 0x0000000503037c48 */ /* 0x020fc8000bfe0100 */
[----:B------:R-:W-:-:S13]  /*4f40*/  ISETP.GE.AND P0, PT, R3, 0x3, PT ;  /* 0x000000030300780c */ /* 0x000fda0003f06270 */
[----:B------:R-:W-:Y:S05]  /*4f50*/  @!P0 BRA `(.L_x_55) ;  /* 0x0000000c00c08947 */ /* 0x000fea0003800000 */
[----:B------:R-:W5:Y:S01]  /*4f60*/  LDC R3, c[0x0][0x3cc] ;  /* 0x0000f300ff037b82 */ /* 0x000f620000000800 */
[----:B-1234-:R-:W-:Y:S01]  /*4f70*/  DADD R8, -RZ, |R16| ;  /* 0x00000000ff087229 */ /* 0x01efe20000000510 */
[----:B------:R-:W-:Y:S01]  /*4f80*/  ISETP.NE.AND P5, PT, R4, 0x7ff00000, PT ;  /* 0x7ff000000400780c */ /* 0x000fe20003fa5270 */
[----:B------:R-:W-:Y:S01]  /*4f90*/  DSETP.NEU.AND P3, PT, |R16|, +INF , PT ;  /* 0x7ff000001000742a */ /* 0x000fe20003f6d200 */
[----:B------:R-:W-:-:S04]  /*4fa0*/  MOV R46, 0x5090 ;  /* 0x00005090002e7802 */ /* 0x000fc80000000f00 */
[----:B------:R-:W1:Y:S01]  /*4fb0*/  LDC R2, c[0x0][0x3d0] ;  /* 0x0000f400ff027b82 */ /* 0x000e620000000800 */
[C---:B-----5:R-:W-:Y:S02]  /*4fc0*/  FSETP.NEU.AND P0, PT, R3.reuse, 1, PT ;  /* 0x3f8000000300780b */ /* 0x060fe40003f0d000 */
[----:B------:R-:W-:Y:S02]  /*4fd0*/  FSETP.NEU.AND P4, PT, R3, RZ, PT ;  /* 0x000000ff0300720b */ /* 0x000fe40003f8d000 */
[----:B------:R-:W-:Y:S02]  /*4fe0*/  P2R R6, PR, RZ, 0x1 ;  /* 0x00000001ff067803 */ /* 0x000fe40000000000 */
        /* <DEDUP_REMOVED lines=8> */
[----:B------:R-:W-:-:S13]  /*5070*/  ISETP.NE.AND P4, PT, R0, 0x7ff00000, PT ;  /* 0x7ff000000000780c */ /* 0x000fda0003f85270 */
[----:B0-----:R-:W-:Y:S05]  /*5080*/  CALL.REL.NOINC `($_Z6cavityPfS_S_S_S_S_S_iiiiifffif$__internal_accurate_pow) ;  /* 0x0000003800a87944 */ /* 0x001fea0003c00000 */
[----:B------:R-:W-:Y:S01]  /*5090*/  DADD R8, -RZ, |R18| ;  /* 0x00000000ff087229 */ /* 0x000fe20000000512 */
[----:B------:R-:W-:Y:S01]  /*50a0*/  MOV R6, R35 ;  /* 0x0000002300067202 */ /* 0x000fe20000000f00 */
[----:B------:R-:W-:Y:S01]  /*50b0*/  IMAD.MOV.U32 R7, RZ, RZ, R36 ;  /* 0x000000ffff077224 */ /* 0x000fe200078e0024 */
[----:B------:R-:W-:-:S08]  /*50c0*/  MOV R46, 0x50e0 ;  /* 0x000050e0002e7802 */ /* 0x000fd00000000f00 */
[----:B------:R-:W-:Y:S05]  /*50d0*/  CALL.REL.NOINC `($_Z6cavityPfS_S_S_S_S_S_iiiiifffif$__internal_accurate_pow) ;  /* 0x0000003800947944 */ /* 0x000fea0003c00000 */
[----:B------:R-:W0:Y:S01]  /*50e0*/  LDCU UR5, c[0x0][0x3cc] ;  /* 0x00007980ff0577ac */ /* 0x000e220008000800 */
[----:B------:R-:W-:Y:S01]  /*50f0*/  FSETP.NEU.AND P6, PT, R3, RZ, PT ;  /* 0x000000ff0300720b */ /* 0x000fe20003fcd000 */
[----:B------:R-:W1:Y:S03]  /*5100*/  LDC R38, c[0x0][0x3dc] ;  /* 0x0000f700ff267b82 */ /* 0x000e660000000800 */
[----:B------:R-:W-:Y:S02]  /*5110*/  FSEL R8, R6, RZ, P6 ;  /* 0x000000ff06087208 */ /* 0x000fe40003000000 */
[----:B------:R-:W-:Y:S02]  /*5120*/  FSEL R24, R7, RZ, P6 ;  /* 0x000000ff07187208 */ /* 0x000fe40003000000 */
[----:B------:R-:W-:Y:S02]  /*5130*/  FSETP.NEU.AND P6, PT, R3, 1, PT ;  /* 0x3f8000000300780b */ /* 0x000fe40003fcd000 */
[----:B------:R-:W-:-:S02]  /*5140*/  FSEL R19, R24, +QNAN , P3 ;  /* 0x7ff0000018137808 */ /* 0x000fc40001800000 */
[----:B------:R-:W-:Y:S01]  /*5150*/  FSEL R9, R8, RZ, P3 ;  /* 0x000000ff08097208 */ /* 0x000fe20001800000 */
[----:B0-----:R-:W0:Y:S01]  /*5160*/  F2F.F64.F32 R16, UR5 ;  /* 0x0000000500107d10 */ /* 0x001e220008201800 */
[----:B------:R-:W1:Y:S01]  /*5170*/  LDCU UR5, c[0x0][0x3d4] ;  /* 0x00007a80ff0577ac */ /* 0x000e620008000800 */
[----:B0-----:R-:W-:Y:S01]  /*5180*/  DADD R6, R16, 2 ;  /* 0x4000000010067429 */ /* 0x001fe20000000000 */
[----:B-1----:R-:W-:-:S09]  /*5190*/  FMUL R38, R38, UR5 ;  /* 0x0000000526267c20 */ /* 0x002fd20008400000 */
[----:B------:R-:W-:Y:S01]  /*51a0*/  @!P4 FSEL R24, R7, R19, P2 ;  /* 0x000000130718c208 */ /* 0x000fe20001000000 */
[----:B------:R-:W0:Y:S01]  /*51b0*/  F2F.F64.F32 R38, R38 ;  /* 0x0000002600267310 */ /* 0x000e220000201800 */
[----:B------:R-:W-:Y:S02]  /*51c0*/  @!P4 FSEL R8, R6, R9, P2 ;  /* 0x000000090608c208 */ /* 0x000fe40001000000 */
[----:B------:R-:W-:Y:S02]  /*51d0*/  FSEL R25, R24, 1.875, P6 ;  /* 0x3ff0000018197808 */ /* 0x000fe40003000000 */
[----:B------:R-:W-:Y:S02]  /*51e0*/  FSEL R24, R8, RZ, P6 ;  /* 0x000000ff08187208 */ /* 0x000fe40003000000 */
[----:B------:R-:W-:Y:S01]  /*51f0*/  MOV R6, 0x1 ;  /* 0x0000000100067802 */ /* 0x000fe20000000f00 */
[----:B------:R-:W1:Y:S01]  /*5200*/  MUFU.RCP64H R7, R25 ;  /* 0x0000001900077308 */ /* 0x000e620000001800 */
[----:B0-----:R-:W-:-:S04]  /*5210*/  FSETP.GEU.AND P3, PT, |R39|, 6.5827683646048100446e-37, PT ;  /* 0x036000002700780b */ /* 0x001fc80003f6e200 */
[----:B-1----:R-:W-:-:S08]  /*5220*/  DFMA R8, -R24, R6, 1 ;  /* 0x3ff000001808742b */ /* 0x002fd00000000106 */
[----:B------:R-:W-:-:S08]  /*5230*/  DFMA R8, R8, R8, R8 ;  /* 0x000000080808722b */ /* 0x000fd00000000008 */
[----:B------:R-:W-:-:S08]  /*5240*/  DFMA R8, R6, R8, R6 ;  /* 0x000000080608722b */ /* 0x000fd00000000006 */
[----:B------:R-:W-:-:S08]  /*5250*/  DFMA R6, -R24, R8, 1 ;  /* 0x3ff000001806742b */ /* 0x000fd00000000108 */
[----:B------:R-:W-:-:S08]  /*5260*/  DFMA R6, R8, R6, R8 ;  /* 0x000000060806722b */ /* 0x000fd00000000008 */
[----:B------:R-:W-:-:S08]  /*5270*/  DMUL R32, R38, R6 ;  /* 0x0000000626207228 */ /* 0x000fd00000000000 */
[----:B------:R-:W-:-:S08]  /*5280*/  DFMA R8, -R24, R32, R38 ;  /* 0x000000201808722b */ /* 0x000fd00000000126 */
[----:B------:R-:W-:-:S10]  /*5290*/  DFMA R32, R6, R8, R32 ;  /* 0x000000080620722b */ /* 0x000fd40000000020 */
[----:B------:R-:W-:-:S05]  /*52a0*/  FFMA R3, RZ, R25, R33 ;  /* 0x00000019ff037223 */ /* 0x000fca0000000021 */
[----:B------:R-:W-:-:S13]  /*52b0*/  FSETP.GT.AND P2, PT, |R3|, 1.469367938527859385e-39, PT ;  /* 0x001000000300780b */ /* 0x000fda0003f44200 */
[----:B------:R-:W-:Y:S05]  /*52c0*/  @P2 BRA P3, `(.L_x_56) ;  /* 0x0000000000182947 */ /* 0x000fea0001800000 */
[----:B------:R-:W-:Y:S01]  /*52d0*/  IMAD.MOV.U32 R26, RZ, RZ, R38 ;  /* 0x000000ffff1a7224 */ /* 0x000fe200078e0026 */
[----:B------:R-:W-:Y:S02]  /*52e0*/  MOV R27, R39 ;  /* 0x00000027001b7202 */ /* 0x000fe40000000f00 */
[----:B------:R-:W-:-:S07]  /*52f0*/  MOV R6, 0x5310 ;  /* 0x0000531000067802 */ /* 0x000fce0000000f00 */
[----:B------:R-:W-:Y:S05]  /*5300*/  CALL.REL.NOINC `($__internal_1_$__cuda_sm20_div_rn_f64_full) ;  /* 0x0000002800f87944 */ /* 0x000fea0003c00000 */
[----:B------:R-:W-:Y:S01]  /*5310*/  IMAD.MOV.U32 R32, RZ, RZ, R8 ;  /* 0x000000ffff207224 */ /* 0x000fe200078e0008 */
[----:B------:R-:W-:-:S07]  /*5320*/  MOV R33, R7 ;  /* 0x0000000700217202 */ /* 0x000fce0000000f00 */
.L_x_56:
[----:B------:R-:W0:Y:S01]  /*5330*/  LDCU UR5, c[0x0][0x3d0] ;  /* 0x00007a00ff0577ac */ /* 0x000e220008000800 */
[C---:B------:R-:W-:Y:S02]  /*5340*/  FSETP.NEU.AND P3, PT, R2.reuse, RZ, PT ;  /* 0x000000ff0200720b */ /* 0x040fe40003f6d000 */
[----:B------:R-:W-:Y:S01]  /*5350*/  FSETP.NEU.AND P2, PT, R2, 1, PT ;  /* 0x3f8000000200780b */ /* 0x000fe20003f4d000 */
[----:B------:R-:W-:Y:S01]  /*5360*/  IMAD.MOV.U32 R2, RZ, RZ, 0x1 ;  /* 0x00000001ff027424 */ /* 0x000fe200078e00ff */
[----:B------:R-:W-:Y:S02]  /*5370*/  FSEL R24, R36, RZ, P3 ;  /* 0x000000ff24187208 */ /* 0x000fe40001800000 */
[----:B------:R-:W-:Y:S02]  /*5380*/  FSEL R35, R35, RZ, P3 ;  /* 0x000000ff23237208 */ /* 0x000fe40001800000 */
[----:B------:R-:W-:Y:S01]  /*5390*/  FSEL R3, R24, +QNAN , P1 ;  /* 0x7ff0000018037808 */ /* 0x000fe20000800000 */
[----:B0-----:R-:W0:Y:S02]  /*53a0*/  F2F.F64.F32 R18, UR5 ;  /* 0x0000000500127d10 */ /* 0x001e240008201800 */
[----:B0-----:R-:W-:-:S10]  /*53b0*/  DADD R6, R18, 2 ;  /* 0x4000000012067429 */ /* 0x001fd40000000000 */
[----:B------:R-:W-:Y:S02]  /*53c0*/  @!P5 FSEL R24, R7, R3, P0 ;  /* 0x000000030718d208 */ /* 0x000fe40000000000 */
[----:B------:R-:W-:Y:S02]  /*53d0*/  FSEL R7, R35, RZ, P1 ;  /* 0x000000ff23077208 */ /* 0x000fe40000800000 */
[----:B------:R-:W-:Y:S02]  /*53e0*/  FSEL R25, R24, 1.875, P2 ;  /* 0x3ff0000018197808 */ /* 0x000fe40001000000 */
[----:B------:R-:W-:Y:S02]  /*53f0*/  @!P5 FSEL R35, R6, R7, P0 ;  /* 0x000000070623d208 */ /* 0x000fe40000000000 */
[----:B------:R-:W0:Y:S01]  /*5400*/  MUFU.RCP64H R3, R25 ;  /* 0x0000001900037308 */ /* 0x000e220000001800 */
[----:B------:R-:W-:Y:S02]  /*5410*/  FSETP.GEU.AND P1, PT, |R39|, 6.5827683646048100446e-37, PT ;  /* 0x036000002700780b */ /* 0x000fe40003f2e200 */
[----:B------:R-:W-:-:S06]  /*5420*/  FSEL R24, R35, RZ, P2 ;  /* 0x000000ff23187208 */ /* 0x000fcc0001000000 */
[----:B0-----:R-:W-:-:S08]  /*5430*/  DFMA R6, -R24, R2, 1 ;  /* 0x3ff000001806742b */ /* 0x001fd00000000102 */
        /* <DEDUP_REMOVED lines=10> */
[----:B------:R-:W-:Y:S01]  /*54e0*/  MOV R26, R38 ;  /* 0x00000026001a7202 */ /* 0x000fe20000000f00 */
[----:B------:R-:W-:Y:S01]  /*54f0*/  IMAD.MOV.U32 R27, RZ, RZ, R39 ;  /* 0x000000ffff1b7224 */ /* 0x000fe200078e0027 */
[----:B------:R-:W-:-:S07]  /*5500*/  MOV R6, 0x5520 ;  /* 0x0000552000067802 */ /* 0x000fce0000000f00 */
[----:B------:R-:W-:Y:S05]  /*5510*/  CALL.REL.NOINC `($__internal_1_$__cuda_sm20_div_rn_f64_full) ;  /* 0x0000002800747944 */ /* 0x000fea0003c00000 */
[----:B------:R-:W-:-:S07]  /*5520*/  MOV R6, R8 ;  /* 0x0000000800067202 */ /* 0x000fce0000000f00 */
.L_x_57:
[----:B------:R-:W-:-:S05]  /*5530*/  UMOV UR5, 0x1 ;  /* 0x0000000100057882 */ /* 0x000fca0000000000 */
.L_x_63:
[----:B0-----:R-:W0:Y:S01]  /*5540*/  LDCU UR9, c[0x0][0x3b8] ;  /* 0x00007700ff0977ac */ /* 0x001e220008000800 */
[----:B------:R-:W-:Y:S01]  /*5550*/  IMAD.MOV.U32 R22, RZ, RZ, 0x1 ;  /* 0x00000001ff167424 */ /* 0x000fe200078e00ff */
[----:B------:R-:W-:Y:S01]  /*5560*/  UMOV UR6, UR5 ;  /* 0x0000000500067c82 */ /* 0x000fe20008000000 */
[----:B------:R-:W1:Y:S01]  /*5570*/  LDCU UR10, c[0x0][0x3d4] ;  /* 0x00007a80ff0a77ac */ /* 0x000e620008000800 */
[----:B0-----:R-:W-:Y:S02]  /*5580*/  UIMAD UR9, UR5, UR9, -UR9 ;  /* 0x00000009050972a4 */ /* 0x001fe4000f8e0a09 */
[----:B------:R-:W-:-:S12]  /*5590*/  UIADD3 UR5, UPT, UPT, UR5, 0x1, URZ ;  /* 0x0000000105057890 */ /* 0x000fd8000fffe0ff */
.L_x_62:
[----:B0-----:R-:W0:Y:S08]  /*55a0*/  LDC R23, c[0x0][0x3b8] ;  /* 0x0000ee00ff177b82 */ /* 0x001e300000000800 */
[----:B------:R-:W2:Y:S08]  /*55b0*/  LDC.64 R8, c[0x0][0x3a8] ;  /* 0x0000ea00ff087b82 */ /* 0x000eb00000000a00 */
[----:B------:R-:W3:Y:S01]  /*55c0*/  LDC R27, c[0x0][0x3cc] ;  /* 0x0000f300ff1b7b82 */ /* 0x000ee20000000800 */
[----:B0-----:R-:W-:-:S04]  /*55d0*/  IMAD R23, R23, UR6, R22 ;  /* 0x0000000617177c24 */ /* 0x001fc8000f8e0216 */
[----:B--2---:R-:W-:-:S05]  /*55e0*/  IMAD.WIDE.U32 R8, R23, 0x4, R8 ;  /* 0x0000000417087825 */ /* 0x004fca00078e0008 */
[----:B------:R-:W1:Y:S01]  /*55f0*/  LDG.E R26, desc[UR16][R8.64] ;  /* 0x00000010081a7981 */ /* 0x000e62000c1e1900 */
[----:B---3--:R-:W0:Y:S02]  /*5600*/  MUFU.RCP R3, R27 ;  /* 0x0000001b00037308 */ /* 0x008e240000001000 */
[----:B0-----:R-:W-:-:S04]  /*5610*/  FFMA R24, R3, -R27, 1 ;  /* 0x3f80000003187423 */ /* 0x001fc8000000081b */
[----:B------:R-:W-:Y:S01]  /*5620*/  FFMA R3, R3, R24, R3 ;  /* 0x0000001803037223 */ /* 0x000fe20000000003 */
[----:B-1----:R-:W-:-:S04]  /*5630*/  FMUL R2, R26, UR10 ;  /* 0x0000000a1a027c20 */ /* 0x002fc80008400000 */
[----:B------:R-:W0:Y:S01]  /*5640*/  FCHK P0, R2, R27 ;  /* 0x0000001b02007302 */ /* 0x000e220000000000 */
[----:B------:R-:W-:-:S04]  /*5650*/  FFMA R24, R2, R3, RZ ;  /* 0x0000000302187223 */ /* 0x000fc800000000ff */
[----:B------:R-:W-:-:S04]  /*5660*/  FFMA R25, R24, -R27, R2 ;  /* 0x8000001b18197223 */ /* 0x000fc80000000002 */
[----:B------:R-:W-:Y:S01]  /*5670*/  FFMA R3, R3, R25, R24 ;  /* 0x0000001903037223 */ /* 0x000fe20000000018 */
[----:B0-----:R-:W-:Y:S06]  /*5680*/  @!P0 BRA `(.L_x_58) ;  /* 0x00000000000c8947 */ /* 0x001fec0003800000 */
[----:B------:R-:W0:Y:S01]  /*5690*/  LDC R3, c[0x0][0x3cc] ;  /* 0x0000f300ff037b82 */ /* 0x000e220000000800 */
[----:B------:R-:W-:-:S07]  /*56a0*/  MOV R30, 0x56c0 ;  /* 0x000056c0001e7802 */ /* 0x000fce0000000f00 */
[----:B0-----:R-:W-:Y:S05]  /*56b0*/  CALL.REL.NOINC `($__internal_2_$__cuda_sm3x_div_rn_noftz_f32_slowpath) ;  /* 0x0000002c00907944 */ /* 0x001fea0003c00000 */
.L_x_58:
[----:B------:R-:W0:Y:S08]  /*56c0*/  LDC.64 R24, c[0x0][0x3a8] ;  /* 0x0000ea00ff187b82 */ /* 0x000e300000000a00 */
[----:B------:R-:W1:Y:S01]  /*56d0*/  LDC R35, c[0x0][0x3d0] ;  /* 0x0000f400ff237b82 */ /* 0x000e620000000800 */
[----:B0-----:R-:W-:-:S05]  /*56e0*/  IMAD.WIDE R24, R23, 0x4, R24 ;  /* 0x0000000417187825 */ /* 0x001fca00078e0218 */
[----:B------:R-:W2:Y:S01]  /*56f0*/  LDG.E R27, desc[UR16][R24.64+-0x4] ;  /* 0xfffffc10181b7981 */ /* 0x000ea2000c1e1900 */
[----:B-1----:R-:W0:Y:S08]  /*5700*/  MUFU.RCP R28, R35 ;  /* 0x00000023001c7308 */ /* 0x002e300000001000 */
[----:B------:R-:W1:Y:S01]  /*5710*/  FCHK P0, R2, R35 ;  /* 0x0000002302007302 */ /* 0x000e620000000000 */
[----:B0-----:R-:W-:-:S04]  /*5720*/  FFMA R29, R28, -R35, 1 ;  /* 0x3f8000001c1d7423 */ /* 0x001fc80000000823 */
[----:B------:R-:W-:-:S04]  /*5730*/  FFMA R31, R28, R29, R28 ;  /* 0x0000001d1c1f7223 */ /* 0x000fc8000000001c */
[----:B------:R-:W-:-:S04]  /*5740*/  FFMA R30, R2, R31, RZ ;  /* 0x0000001f021e7223 */ /* 0x000fc800000000ff */
[----:B------:R-:W-:-:S04]  /*5750*/  FFMA R34, R30, -R35, R2 ;  /* 0x800000231e227223 */ /* 0x000fc80000000002 */
[----:B------:R-:W-:Y:S01]  /*5760*/  FFMA R41, R31, R34, R30 ;  /* 0x000000221f297223 */ /* 0x000fe2000000001e */
[----:B--2---:R-:W-:-:S04]  /*5770*/  FADD R29, R26, -R27 ;  /* 0x8000001b1a1d7221 */ /* 0x004fc80000000000 */
[----:B------:R-:W-:Y:S01]  /*5780*/  FFMA R28, R29, -R3, R26 ;  /* 0x800000031d1c7223 */ /* 0x000fe2000000001a */
[----:B-1----:R-:W-:Y:S06]  /*5790*/  @!P0 BRA `(.L_x_59) ;  /* 0x0000000000108947 */ /* 0x002fec0003800000 */
[----:B------:R-:W0:Y:S01]  /*57a0*/  LDC R3, c[0x0][0x3d0] ;  /* 0x0000f400ff037b82 */ /* 0x000e220000000800 */
[----:B------:R-:W-:-:S07]  /*57b0*/  MOV R30, 0x57d0 ;  /* 0x000057d0001e7802 */ /* 0x000fce0000000f00 */
[----:B0-----:R-:W-:Y:S05]  /*57c0*/  CALL.REL.NOINC `($__internal_2_$__cuda_sm3x_div_rn_noftz_f32_slowpath) ;  /* 0x0000002c004c7944 */ /* 0x001fea0003c00000 */
[----:B------:R-:W-:-:S07]  /*57d0*/  MOV R41, R3 ;  /* 0x0000000300297202 */ /* 0x000fce0000000f00 */
.L_x_59:
[----:B------:R-:W0:Y:S01]  /*57e0*/  LDC.64 R2, c[0x0][0x3a8] ;  /* 0x0000ea00ff027b82 */ /* 0x000e220000000a00 */
[----:B------:R-:W-:Y:S01]  /*57f0*/  VIADD R24, R22, UR9 ;  /* 0x0000000916187c36 */ /* 0x000fe20008000000 */
[----:B------:R-:W2:Y:S06]  /*5800*/  LDG.E R8, desc[UR16][R8.64+0x4] ;  /* 0x0000041008087981 */ /* 0x000eac000c1e1900 */
[----:B------:R-:W1:Y:S08]  /*5810*/  LDC.64 R36, c[0x0][0x398] ;  /* 0x0000e600ff247b82 */ /* 0x000e700000000a00 */
[----:B------:R-:W3:Y:S01]  /*5820*/  LDC R38, c[0x0][0x3b8] ;  /* 0x0000ee00ff267b82 */ /* 0x000ee20000000800 */
[----:B0-----:R-:W-:-:S05]  /*5830*/  IMAD.WIDE R30, R24, 0x4, R2 ;  /* 0x00000004181e7825 */ /* 0x001fca00078e0202 */
[----:B------:R-:W4:Y:S01]  /*5840*/  LDG.E R29, desc[UR16][R30.64] ;  /* 0x000000101e1d7981 */ /* 0x000f22000c1e1900 */
[----:B-1----:R-:W-:-:S04]  /*5850*/  IMAD.WIDE.U32 R34, R23, 0x4, R36 ;  /* 0x0000000417227825 */ /* 0x002fc800078e0024 */
[C---:B------:R-:W-:Y:S02]  /*5860*/  IMAD.WIDE R36, R23.reuse, 0x4, R36 ;  /* 0x0000000417247825 */ /* 0x040fe400078e0224 */
[----:B------:R-:W5:Y:S01]  /*5870*/  LDG.E R34, desc[UR16][R34.64+0x4] ;  /* 0x0000041022227981 */ /* 0x000f62000c1e1900 */
[----:B---3--:R-:W-:-:S03]  /*5880*/  IADD3 R25, PT, PT, R23, R38, RZ ;  /* 0x0000002617197210 */ /* 0x008fc60007ffe0ff */
[----:B------:R0:W5:Y:S02]  /*5890*/  LDG.E R37, desc[UR16][R36.64+-0x4] ;  /* 0xfffffc1024257981 */ /* 0x000164000c1e1900 */
[----:B------:R-:W-:-:S06]  /*58a0*/  IMAD.WIDE.U32 R38, R25, 0x4, R2 ;  /* 0x0000000419267825 */ /* 0x000fcc00078e0002 */
[----:B------:R-:W3:Y:S01]  /*58b0*/  LDG.E R38, desc[UR16][R38.64] ;  /* 0x0000001026267981 */ /* 0x000ee2000c1e1900 */
[----:B------:R-:W-:Y:S01]  /*58c0*/  FADD R43, R26, R26 ;  /* 0x0000001a1a2b7221 */ /* 0x000fe20000000000 */
[----:B0-----:R-:W0:Y:S03]  /*58d0*/  LDC R36, c[0x0][0x3cc] ;  /* 0x0000f300ff247b82 */ /* 0x001e260000000800 */
[----:B--2---:R-:W-:-:S04]  /*58e0*/  FADD R2, R8, -R43 ;  /* 0x8000002b08027221 */ /* 0x004fc80000000000 */
[----:B------:R-:W-:Y:S01]  /*58f0*/  FADD R40, R27, R2 ;  /* 0x000000021b287221 */ /* 0x000fe20000000000 */
[----:B----4-:R-:W-:-:S04]  /*5900*/  FADD R3, R26, -R29 ;  /* 0x8000001d1a037221 */ /* 0x010fc80000000000 */
[----:B------:R-:W-:Y:S01]  /*5910*/  FFMA R28, R3, -R41, R28 ;  /* 0x80000029031c7223 */ /* 0x000fe2000000001c */
[----:B-----5:R-:W-:Y:S01]  /*5920*/  FADD R9, R34, -R37 ;  /* 0x8000002522097221 */ /* 0x020fe20000000000 */
[----:B------:R-:W-:Y:S01]  /*5930*/  F2F.F64.F32 R2, R40 ;  /* 0x0000002800027310 */ /* 0x000fe20000201800 */
[----:B------:R-:W1:Y:S02]  /*5940*/  LDC.64 R34, c[0x0][0x380] ;  /* 0x0000e000ff227b82 */ /* 0x000e640000000a00 */
[----:B------:R-:W-:Y:S01]  /*5950*/  FFMA R28, R9, -R5, R28 ;  /* 0x80000005091c7223 */ /* 0x000fe2000000001c */
[----:B---3--:R-:W-:-:S04]  /*5960*/  FADD R26, -R43, R38 ;  /* 0x000000262b1a7221 */ /* 0x008fc80000000100 */
[----:B------:R-:W2:Y:S01]  /*5970*/  F2F.F64.F32 R8, R28 ;  /* 0x0000001c00087310 */ /* 0x000ea20000201800 */
[----:B------:R-:W-:-:S07]  /*5980*/  FADD R27, R29, R26 ;  /* 0x0000001a1d1b7221 */ /* 0x000fce0000000000 */
[----:B------:R-:W3:Y:S01]  /*5990*/  F2F.F64.F32 R26, R27 ;  /* 0x0000001b001a7310 */ /* 0x000ee20000201800 */
[----:B--2---:R-:W-:Y:S01]  /*59a0*/  DFMA R2, R2, R32, R8 ;  /* 0x000000200202722b */ /* 0x004fe20000000008 */
[----:B------:R-:W2:Y:S07]  /*59b0*/  LDC.64 R8, c[0x0][0x3b0] ;  /* 0x0000ec00ff087b82 */ /* 0x000eae0000000a00 */
[----:B---3--:R-:W-:-:S10]  /*59c0*/  DFMA R30, R26, R6, R2 ;  /* 0x000000061a1e722b */ /* 0x008fd40000000002 */
[----:B------:R-:W3:Y:S01]  /*59d0*/  F2F.F32.F64 R31, R30 ;  /* 0x0000001e001f7310 */ /* 0x000ee20000301000 */
[----:B-1----:R-:W-:-:S04]  /*59e0*/  IMAD.WIDE.U32 R34, R23, 0x4, R34 ;  /* 0x0000000417227825 */ /* 0x002fc800078e0022 */
[----:B--2---:R-:W-:Y:S01]  /*59f0*/  IMAD.WIDE.U32 R8, R23, 0x4, R8 ;  /* 0x0000000417087825 */ /* 0x004fe200078e0008 */
[----:B---3--:R1:W-:Y:S04]  /*5a00*/  STG.E desc[UR16][R34.64], R31 ;  /* 0x0000001f22007986 */ /* 0x0083e8000c101910 */
[----:B------:R-:W2:Y:S01]  /*5a10*/  LDG.E R26, desc[UR16][R8.64] ;  /* 0x00000010081a7981 */ /* 0x000ea2000c1e1900 */
[----:B0-----:R-:W0:Y:S02]  /*5a20*/  MUFU.RCP R3, R36 ;  /* 0x0000002400037308 */ /* 0x001e240000001000 */
[----:B0-----:R-:W-:-:S04]  /*5a30*/  FFMA R2, R3, -R36, 1 ;  /* 0x3f80000003027423 */ /* 0x001fc80000000824 */
[----:B------:R-:W-:Y:S01]  /*5a40*/  FFMA R2, R3, R2, R3 ;  /* 0x0000000203027223 */ /* 0x000fe20000000003 */
[----:B--2---:R-:W-:-:S04]  /*5a50*/  FMUL R29, R26, UR10 ;  /* 0x0000000a1a1d7c20 */ /* 0x004fc80008400000 */
[----:B------:R-:W0:Y:S01]  /*5a60*/  FCHK P0, R29, R36 ;  /* 0x000000241d007302 */ /* 0x000e220000000000 */
[----:B------:R-:W-:-:S04]  /*5a70*/  FFMA R28, R2, R29, RZ ;  /* 0x0000001d021c7223 */ /* 0x000fc800000000ff */
[----:B------:R-:W-:-:S04]  /*5a80*/  FFMA R3, R28, -R36, R29 ;  /* 0x800000241c037223 */ /* 0x000fc8000000001d */
[----:B------:R-:W-:Y:S01]  /*5a90*/  FFMA R3, R2, R3, R28 ;  /* 0x0000000302037223 */ /* 0x000fe2000000001c */
[----:B01----:R-:W-:Y:S06]  /*5aa0*/  @!P0 BRA `(.L_x_60) ;  /* 0x0000000000108947 */ /* 0x003fec0003800000 */
[----:B------:R-:W0:Y:S01]  /*5ab0*/  LDC R3, c[0x0][0x3cc] ;  /* 0x0000f300ff037b82 */ /* 0x000e220000000800 */
[----:B------:R-:W-:Y:S01]  /*5ac0*/  IMAD.MOV.U32 R2, RZ, RZ, R29 ;  /* 0x000000ffff027224 */ /* 0x000fe200078e001d */
[----:B------:R-:W-:-:S07]  /*5ad0*/  MOV R30, 0x5af0 ;  /* 0x00005af0001e7802 */ /* 0x000fce0000000f00 */
[----:B0-----:R-:W-:Y:S05]  /*5ae0*/  CALL.REL.NOINC `($__internal_2_$__cuda_sm3x_div_rn_noftz_f32_slowpath) ;  /* 0x0000002800847944 */ /* 0x001fea0003c00000 */
.L_x_60:
        /* <DEDUP_REMOVED lines=15> */
[----:B------:R-:W-:Y:S02]  /*5be0*/  MOV R2, R29 ;  /* 0x0000001d00027202 */ /* 0x000fe40000000f00 */
[----:B------:R-:W-:-:S07]  /*5bf0*/  MOV R30, 0x5c10 ;  /* 0x00005c10001e7802 */ /* 0x000fce0000000f00 */
[----:B0-----:R-:W-:Y:S05]  /*5c00*/  CALL.REL.NOINC `($__internal_2_$__cuda_sm3x_div_rn_noftz_f32_slowpath) ;  /* 0x00000028003c7944 */ /* 0x001fea0003c00000 */
[----:B------:R-:W-:-:S07]  /*5c10*/  IMAD.MOV.U32 R39, RZ, RZ, R3 ;  /* 0x000000ffff277224 */ /* 0x000fce00078e0003 */
.L_x_61:
[----:B------:R-:W0:Y:S01]  /*5c20*/  LDC.64 R2, c[0x0][0x3b0] ;  /* 0x0000ec00ff027b82 */ /* 0x000e220000000a00 */
[----:B------:R-:W2:Y:S07]  /*5c30*/  LDG.E R8, desc[UR16][R8.64+0x4] ;  /* 0x0000041008087981 */ /* 0x000eae000c1e1900 */
[----:B------:R-:W1:Y:S01]  /*5c40*/  LDC.64 R36, c[0x0][0x398] ;  /* 0x0000e600ff247b82 */ /* 0x000e620000000a00 */
[----:B0-----:R-:W-:-:S05]  /*5c50*/  IMAD.WIDE R30, R24, 0x4, R2 ;  /* 0x00000004181e7825 */ /* 0x001fca00078e0202 */
[----:B------:R-:W3:Y:S01]  /*5c60*/  LDG.E R29, desc[UR16][R30.64] ;  /* 0x000000101e1d7981 */ /* 0x000ee2000c1e1900 */
[----:B-1----:R-:W-:-:S04]  /*5c70*/  IMAD.WIDE.U32 R34, R25, 0x4, R36 ;  /* 0x0000000419227825 */ /* 0x002fc800078e0024 */
[----:B------:R-:W-:Y:S02]  /*5c80*/  IMAD.WIDE R36, R24, 0x4, R36 ;  /* 0x0000000418247825 */ /* 0x000fe400078e0224 */
[----:B------:R-:W4:Y:S02]  /*5c90*/  LDG.E R34, desc[UR16][R34.64] ;  /* 0x0000001022227981 */ /* 0x000f24000c1e1900 */
[----:B------:R-:W-:Y:S02]  /*5ca0*/  IMAD.WIDE.U32 R24, R25, 0x4, R2 ;  /* 0x0000000419187825 */ /* 0x000fe400078e0002 */
[----:B------:R-:W4:Y:S04]  /*5cb0*/  LDG.E R37, desc[UR16][R36.64] ;  /* 0x0000001024257981 */ /* 0x000f28000c1e1900 */
[----:B------:R-:W5:Y:S01]  /*5cc0*/  LDG.E R24, desc[UR16][R24.64] ;  /* 0x0000001018187981 */ /* 0x000f62000c1e1900 */
[----:B------:R-:W-:Y:S01]  /*5cd0*/  FADD R41, R26, R26 ;  /* 0x0000001a1a297221 */ /* 0x000fe20000000000 */
[----:B------:R-:W-:-:S04]  /*5ce0*/  IADD3 R22, PT, PT, R22, 0x1, RZ ;  /* 0x0000000116167810 */ /* 0x000fc80007ffe0ff */
[----:B------:R-:W-:Y:S01]  /*5cf0*/  ISETP.NE.AND P0, PT, R22, UR7, PT ;  /* 0x0000000716007c0c */ /* 0x000fe2000bf05270 */
[----:B--2---:R-:W-:-:S04]  /*5d00*/  FADD R2, R8, -R41 ;  /* 0x8000002908027221 */ /* 0x004fc80000000000 */
[----:B------:R-:W-:-:S04]  /*5d10*/  FADD R38, R27, R2 ;  /* 0x000000021b267221 */ /* 0x000fc80000000000 */
[----:B------:R-:W-:Y:S01]  /*5d20*/  F2F.F64.F32 R8, R38 ;  /* 0x0000002600087310 */ /* 0x000fe20000201800 */
[----:B---3--:R-:W-:-:S04]  /*5d30*/  FADD R3, R26, -R29 ;  /* 0x8000001d1a037221 */ /* 0x008fc80000000000 */
[----:B------:R-:W-:Y:S01]  /*5d40*/  FFMA R28, R3, -R39, R28 ;  /* 0x80000027031c7223 */ /* 0x000fe2000000001c */
[----:B----4-:R-:W-:-:S04]  /*5d50*/  FADD R3, R34, -R37 ;  /* 0x8000002522037221 */ /* 0x010fc80000000000 */
[----:B------:R-:W-:Y:S01]  /*5d60*/  FFMA R28, R3, -R5, R28 ;  /* 0x80000005031c7223 */ /* 0x000fe2000000001c */
[----:B-----5:R-:W-:-:S03]  /*5d70*/  FADD R26, -R41, R24 ;  /* 0x00000018291a7221 */ /* 0x020fc60000000100 */
[----:B------:R-:W0:Y:S01]  /*5d80*/  F2F.F64.F32 R2, R28 ;  /* 0x0000001c00027310 */ /* 0x000e220000201800 */
[----:B------:R-:W-:Y:S02]  /*5d90*/  FADD R24, R29, R26 ;  /* 0x0000001a1d187221 */ /* 0x000fe40000000000 */
[----:B------:R-:W1:Y:S05]  /*5da0*/  LDC.64 R26, c[0x0][0x388] ;  /* 0x0000e200ff1a7b82 */ /* 0x000e6a0000000a00 */
[----:B------:R-:W2:Y:S01]  /*5db0*/  F2F.F64.F32 R24, R24 ;  /* 0x0000001800187310 */ /* 0x000ea20000201800 */
[----:B0-----:R-:W-:-:S08]  /*5dc0*/  DFMA R2, R8, R32, R2 ;  /* 0x000000200802722b */ /* 0x001fd00000000002 */
[----:B--2---:R-:W-:-:S10]  /*5dd0*/  DFMA R2, R24, R6, R2 ;  /* 0x000000061802722b */ /* 0x004fd40000000002 */
[----:B------:R-:W0:Y:S01]  /*5de0*/  F2F.F32.F64 R3, R2 ;  /* 0x0000000200037310 */ /* 0x000e220000301000 */
[----:B-1----:R-:W-:-:S05]  /*5df0*/  IMAD.WIDE.U32 R8, R23, 0x4, R26 ;  /* 0x0000000417087825 */ /* 0x002fca00078e001a */
[----:B0-----:R0:W-:Y:S01]  /*5e00*/  STG.E desc[UR16][R8.64], R3 ;  /* 0x0000000308007986 */ /* 0x0011e2000c101910 */
[----:B------:R-:W-:Y:S05]  /*5e10*/  @P0 BRA `(.L_x_62) ;  /* 0xfffffff400e00947 */ /* 0x000fea000383ffff */
[----:B------:R-:W1:Y:S02]  /*5e20*/  LDCU UR6, c[0x0][0x3bc] ;  /* 0x00007780ff0677ac */ /* 0x000e640008000800 */
[----:B-1----:R-:W-:-:S04]  /*5e30*/  UIADD3 UR6, UPT, UPT, UR6, -0x1, URZ ;  /* 0xffffffff06067890 */ /* 0x002fc8000fffe0ff */
[----:B------:R-:W-:-:S09]  /*5e40*/  UISETP.NE.AND UP0, UPT, UR5, UR6, UPT ;  /* 0x000000060500728c */ /* 0x000fd2000bf05270 */
[----:B------:R-:W-:Y:S05]  /*5e50*/  BRA.U UP0, `(.L_x_63) ;  /* 0xfffffff500b87547 */ /* 0x000fea000b83ffff */
.L_x_55:
[----:B------:R-:W5:Y:S02]  /*5e60*/  LDC R2, c[0x0][0x3b8] ;  /* 0x0000ee00ff027b82 */ /* 0x000f640000000800 */
[----:B-----5:R-:W-:-:S13]  /*5e70*/  ISETP.GE.AND P0, PT, R2, 0x1, PT ;  /* 0x000000010200780c */ /* 0x020fda0003f06270 */
[----:B------:R-:W-:Y:S05]  /*5e80*/  @!P0 BRA `(.L_x_64) ;  /* 0x0000001c00608947 */ /* 0x000fea0003800000 */
[----:B------:R-:W-:Y:S01]  /*5e90*/  UISETP.GE.U32.AND UP1, UPT, UR7, 0xf, UPT ;  /* 0x0000000f0700788c */ /* 0x000fe2000bf26070 */
[----:B0-----:R-:W-:Y:S01]  /*5ea0*/  LOP3.LUT R3, R2, 0x7ffffff0, RZ, 0xc0, !PT ;  /* 0x7ffffff002037812 */ /* 0x001fe200078ec0ff */
[----:B-1234-:R-:W-:-:S07]  /*5eb0*/  IMAD.MOV.U32 R23, RZ, RZ, RZ ;  /* 0x000000ffff177224 */ /* 0x01efce00078e00ff */
[----:B------:R-:W-:Y:S05]  /*5ec0*/  BRA.U !UP1, `(.L_x_65) ;  /* 0x00000001095c7547 */ /* 0x000fea000b800000 */
[----:B------:R-:W0:Y:S01]  /*5ed0*/  LDC.64 R8, c[0x0][0x380] ;  /* 0x0000e000ff087b82 */ /* 0x000e220000000a00 */
[----:B------:R-:W-:-:S07]  /*5ee0*/  MOV R22, RZ ;  /* 0x000000ff00167202 */ /* 0x000fce0000000f00 */
.L_x_66:
[----:B01----:R-:W-:-:S04]  /*5ef0*/  IMAD.WIDE.U32 R6, R22, 0x4, R8 ;  /* 0x0000000416067825 */ /* 0x003fc800078e0008 */
[----:B------:R-:W-:Y:S01]  /*5f00*/  VIADD R22, R22, 0x10 ;  /* 0x0000001016167836 */ /* 0x000fe20000000000 */
[----:B------:R1:W-:Y:S04]  /*5f10*/  STG.E desc[UR16][R6.64], RZ ;  /* 0x000000ff06007986 */ /* 0x0003e8000c101910 */
[----:B------:R1:W-:Y:S01]  /*5f20*/  STG.E desc[UR16][R6.64+0x4], RZ ;  /* 0x000004ff06007986 */ /* 0x0003e2000c101910 */
[----:B------:R-:W-:-:S03]  /*5f30*/  ISETP.NE.AND P0, PT, R22, R3, PT ;  /* 0x000000031600720c */ /* 0x000fc60003f05270 */
[----:B------:R1:W-:Y:S04]  /*5f40*/  STG.E desc[UR16][R6.64+0x8], RZ ;  /* 0x000008ff06007986 */ /* 0x0003e8000c101910 */
        /* <DEDUP_REMOVED lines=15> */
.L_x_65:
[C---:B-1----:R-:W-:Y:S02]  /*6040*/  LOP3.LUT P0, R7, R2.reuse, 0xf, RZ, 0xc0, !PT ;  /* 0x0000000f02077812 */ /* 0x042fe4000780c0ff */
[C---:B------:R-:W-:Y:S02]  /*6050*/  LOP3.LUT R38, R2.reuse, 0x3, RZ, 0xc0, !PT ;  /* 0x0000000302267812 */ /* 0x040fe400078ec0ff */
[----:B------:R-:W-:-:S09]  /*6060*/  LOP3.LUT R6, R2, 0x7, RZ, 0xc0, !PT ;  /* 0x0000000702067812 */ /* 0x000fd200078ec0ff */
[----:B------:R-:W-:Y:S05]  /*6070*/  @!P0 BRA `(.L_x_67) ;  /* 0x0000000000908947 */ /* 0x000fea0003800000 */
[----:B------:R-:W-:Y:S01]  /*6080*/  VIADD R8, R7, 0xffffffff ;  /* 0xffffffff07087836 */ /* 0x000fe20000000000 */
[----:B------:R-:W-:-:S04]  /*6090*/  ISETP.NE.AND P0, PT, R6, RZ, PT ;  /* 0x000000ff0600720c */ /* 0x000fc80003f05270 */
[----:B------:R-:W-:-:S13]  /*60a0*/  ISETP.GE.U32.AND P1, PT, R8, 0x7, PT ;  /* 0x000000070800780c */ /* 0x000fda0003f26070 */
[----:B------:R-:W-:Y:S05]  /*60b0*/  @!P1 BRA `(.L_x_68) ;  /* 0x00000000002c9947 */ /* 0x000fea0003800000 */
[----:B------:R-:W0:Y:S02]  /*60c0*/  LDC.64 R8, c[0x0][0x380] ;  /* 0x0000e000ff087b82 */ /* 0x000e240000000a00 */
[C---:B0-----:R-:W-:Y:S01]  /*60d0*/  IMAD.WIDE.U32 R8, R23.reuse, 0x4, R8 ;  /* 0x0000000417087825 */ /* 0x041fe200078e0008 */
[----:B------:R-:W-:-:S04]  /*60e0*/  IADD3 R23, PT, PT, R23, 0x8, RZ ;  /* 0x0000000817177810 */ /* 0x000fc80007ffe0ff */
[----:B------:R0:W-:Y:S04]  /*60f0*/  STG.E desc[UR16][R8.64], RZ ;  /* 0x000000ff08007986 */ /* 0x0001e8000c101910 */
[----:B------:R0:W-:Y:S04]  /*6100*/  STG.E desc[UR16][R8.64+0x4], RZ ;  /* 0x000004ff08007986 */ /* 0x0001e8000c101910 */
[----:B------:R0:W-:Y:S04]  /*6110*/  STG.E desc[UR16][R8.64+0x8], RZ ;  /* 0x000008ff08007986 */ /* 0x0001e8000c101910 */
[----:B------:R0:W-:Y:S04]  /*6120*/  STG.E desc[UR16][R8.64+0xc], RZ ;  /* 0x00000cff08007986 */ /* 0x0001e8000c101910 */
[----:B------:R0:W-:Y:S04]  /*6130*/  STG.E desc[UR16][R8.64+0x10], RZ ;  /* 0x000010ff08007986 */ /* 0x0001e8000c101910 */
[----:B------:R0:W-:Y:S04]  /*6140*/  STG.E desc[UR16][R8.64+0x14], RZ ;  /* 0x000014ff08007986 */ /* 0x0001e8000c101910 */
[----:B------:R0:W-:Y:S04]  /*6150*/  STG.E desc[UR16][R8.64+0x18], RZ ;  /* 0x000018ff08007986 */ /* 0x0001e8000c101910 */
[----:B------:R0:W-:Y:S02]  /*6160*/  STG.E desc[UR16][R8.64+0x1c], RZ ;  /* 0x00001cff08007986 */ /* 0x0001e4000c101910 */
.L_x_68:
[----:B------:R-:W-:Y:S05]  /*6170*/  @!P0 BRA `(.L_x_67) ;  /* 0x0000000000508947 */ /* 0x000fea0003800000 */
[----:B0-----:R-:W-:Y:S01]  /*6180*/  VIADD R8, R6, 0xffffffff ;  /* 0xffffffff06087836 */ /* 0x001fe20000000000 */
        /* <DEDUP_REMOVED lines=9> */
[----:B------:R0:W-:Y:S02]  /*6220*/  STG.E desc[UR16][R8.64+0xc], RZ ;  /* 0x00000cff08007986 */ /* 0x0001e4000c101910 */
.L_x_69:
[----:B------:R-:W-:Y:S05]  /*6230*/  @!P1 BRA `(.L_x_67) ;  /* 0x0000000000209947 */ /* 0x000fea0003800000 */
[----:B0-----:R-:W0:Y:S01]  /*6240*/  LDC.64 R8, c[0x0][0x380] ;  /* 0x0000e000ff087b82 */ /* 0x001e220000000a00 */
[----:B------:R-:W-:Y:S01]  /*6250*/  ISETP.NE.AND P0, PT, R38, 0x1, PT ;  /* 0x000000012600780c */ /* 0x000fe20003f05270 */
[----:B0-----:R-:W-:-:S05]  /*6260*/  IMAD.WIDE.U32 R8, R23, 0x4, R8 ;  /* 0x0000000417087825 */ /* 0x001fca00078e0008 */
[----:B------:R1:W-:Y:S07]  /*6270*/  STG.E desc[UR16][R8.64], RZ ;  /* 0x000000ff08007986 */ /* 0x0003ee000c101910 */
[----:B------:R-:W-:Y:S05]  /*6280*/  @!P0 BRA `(.L_x_67) ;  /* 0x00000000000c8947 */ /* 0x000fea0003800000 */
[----:B------:R-:W-:Y:S01]  /*6290*/  ISETP.NE.AND P0, PT, R38, 0x2, PT ;  /* 0x000000022600780c */ /* 0x000fe20003f05270 */
[----:B------:R2:W-:-:S12]  /*62a0*/  STG.E desc[UR16][R8.64+0x4], RZ ;  /* 0x000004ff08007986 */ /* 0x0005d8000c101910 */
[----:B------:R2:W-:Y:S02]  /*62b0*/  @P0 STG.E desc[UR16][R8.64+0x8], RZ ;  /* 0x000008ff08000986 */ /* 0x0005e4000c101910 */
.L_x_67:
[----:B------:R-:W-:Y:S01]  /*62c0*/  UISETP.GE.U32.AND UP0, UPT, UR7, 0x7, UPT ;  /* 0x000000070700788c */ /* 0x000fe2000bf06070 */
[----:B012---:R-:W-:Y:S01]  /*62d0*/  LOP3.LUT R8, R2, 0x7ffffff8, RZ, 0xc0, !PT ;  /* 0x7ffffff802087812 */ /* 0x007fe200078ec0ff */
[----:B------:R-:W-:-:S07]  /*62e0*/  IMAD.MOV.U32 R31, RZ, RZ, RZ ;  /* 0x000000ffff1f7224 */ /* 0x000fce00078e00ff */
[----:B------:R-:W-:Y:S05]  /*62f0*/  BRA.U !UP0, `(.L_x_70) ;  /* 0x0000000108787547 */ /* 0x000fea000b800000 */
[----:B------:R-:W-:-:S05]  /*6300*/  UMOV UR5, URZ ;  /* 0x000000ff00057c82 */ /* 0x000fca0008000000 */
.L_x_71:
[----:B0-----:R-:W-:Y:S01]  /*6310*/  IMAD R25, R2, UR5, RZ ;  /* 0x0000000502197c24 */ /* 0x001fe2000f8e02ff */
[----:B------:R-:W0:Y:S01]  /*6320*/  LDC.64 R22, c[0x0][0x380] ;  /* 0x0000e000ff167b82 */ /* 0x000e220000000a00 */
[----:B------:R-:W-:-:S03]  /*6330*/  UIADD3 UR5, UPT, UPT, UR5, 0x8, URZ ;  /* 0x0000000805057890 */ /* 0x000fc6000fffe0ff */
[----:B------:R-:W-:-:S03]  /*6340*/  IADD3 R27, PT, PT, R25, R2, RZ ;  /* 0x00000002191b7210 */ /* 0x000fc60007ffe0ff */
[----:B------:R-:W-:Y:S02]  /*6350*/  ISETP.NE.AND P0, PT, R8, UR5, PT ;  /* 0x0000000508007c0c */ /* 0x000fe4000bf05270 */
[----:B------:R-:W-:-:S05]  /*6360*/  IMAD.IADD R29, R27, 0x1, R2 ;  /* 0x000000011b1d7824 */ /* 0x000fca00078e0202 */
[----:B------:R-:W-:-:S05]  /*6370*/  IADD3 R31, PT, PT, R29, R2, RZ ;  /* 0x000000021d1f7210 */ /* 0x000fca0007ffe0ff */
[----:B------:R-:W-:-:S05]  /*6380*/  IMAD.IADD R33, R31, 0x1, R2 ;  /* 0x000000011f217824 */ /* 0x000fca00078e0202 */
[----:B------:R-:W-:Y:S01]  /*6390*/  IADD3 R35, PT, PT, R33, R2, RZ ;  /* 0x0000000221237210 */ /* 0x000fe20007ffe0ff */
[----:B0-----:R-:W-:-:S04]  /*63a0*/  IMAD.WIDE.U32 R24, R25, 0x4, R22 ;  /* 0x0000000419187825 */ /* 0x001fc800078e0016 */
[----:B------:R-:W-:Y:S01]  /*63b0*/  IMAD.IADD R37, R35, 0x1, R2 ;  /* 0x0000000123257824 */ /* 0x000fe200078e0202 */
[----:B------:R0:W-:Y:S01]  /*63c0*/  STG.E desc[UR16][R24.64], RZ ;  /* 0x000000ff18007986 */ /* 0x0001e2000c101910 */
[----:B------:R-:W-:-:S03]  /*63d0*/  IMAD.WIDE.U32 R26, R27, 0x4, R22 ;  /* 0x000000041b1a7825 */ /* 0x000fc600078e0016 */
[----:B------:R-:W-:Y:S01]  /*63e0*/  IADD3 R9, PT, PT, R37, R2, RZ ;  /* 0x0000000225097210 */ /* 0x000fe20007ffe0ff */
[--C-:B------:R-:W-:Y:S01]  /*63f0*/  IMAD.WIDE.U32 R28, R29, 0x4, R22.reuse ;  /* 0x000000041d1c7825 */ /* 0x100fe200078e0016 */
[----:B------:R0:W-:Y:S03]  /*6400*/  STG.E desc[UR16][R26.64], RZ ;  /* 0x000000ff1a007986 */ /* 0x0001e6000c101910 */
        /* <DEDUP_REMOVED lines=8> */
[----:B------:R-:W-:Y:S01]  /*6490*/  IMAD.WIDE.U32 R22, R9, 0x4, R22 ;  /* 0x0000000409167825 */ /* 0x000fe200078e0016 */
[----:B------:R0:W-:Y:S04]  /*64a0*/  STG.E desc[UR16][R36.64], RZ ;  /* 0x000000ff24007986 */ /* 0x0001e8000c101910 */
[----:B------:R0:W-:Y:S01]  /*64b0*/  STG.E desc[UR16][R22.64], RZ ;  /* 0x000000ff16007986 */ /* 0x0001e2000c101910 */
[----:B------:R-:W-:Y:S05]  /*64c0*/  @P0 BRA `(.L_x_71) ;  /* 0xfffffffc00900947 */ /* 0x000fea000383ffff */
[----:B0-----:R-:W-:-:S07]  /*64d0*/  IMAD.MOV.U32 R31, RZ, RZ, R8 ;  /* 0x000000ffff1f7224 */ /* 0x001fce00078e0008 */
.L_x_70:
[----:B------:R-:W-:Y:S02]  /*64e0*/  ISETP.NE.AND P0, PT, R6, RZ, PT ;  /* 0x000000ff0600720c */ /* 0x000fe40003f05270 */
[----:B------:R-:W-:-:S11]  /*64f0*/  LOP3.LUT R9, R2, 0x1, RZ, 0xc0, !PT ;  /* 0x0000000102097812 */ /* 0x000fd600078ec0ff */
[----:B------:R-:W-:Y:S05]  /*6500*/  @!P0 BRA `(.L_x_72) ;  /* 0x0000000000888947 */ /* 0x000fea0003800000 */
[----:B------:R-:W-:Y:S02]  /*6510*/  IADD3 R22, PT, PT, R6, -0x1, RZ ;  /* 0xffffffff06167810 */ /* 0x000fe40007ffe0ff */
[----:B------:R-:W-:Y:S02]  /*6520*/  ISETP.NE.AND P2, PT, R38, RZ, PT ;  /* 0x000000ff2600720c */ /* 0x000fe40003f45270 */
[----:B------:R-:W-:-:S13]  /*6530*/  ISETP.GE.U32.AND P1, PT, R22, 0x3, PT ;  /* 0x000000031600780c */ /* 0x000fda0003f26070 */
[----:B------:R-:W-:Y:S05]  /*6540*/  @!P1 BRA `(.L_x_73) ;  /* 0x0000000000389947 */ /* 0x000fea0003800000 */
[----:B------:R-:W0:Y:S01]  /*6550*/  LDC.64 R28, c[0x0][0x380] ;  /* 0x0000e000ff1c7b82 */ /* 0x000e220000000a00 */
[C---:B------:R-:W-:Y:S01]  /*6560*/  IMAD R23, R31.reuse, R2, RZ ;  /* 0x000000021f177224 */ /* 0x040fe200078e02ff */
[----:B------:R-:W-:-:S03]  /*6570*/  IADD3 R31, PT, PT, R31, 0x4, RZ ;  /* 0x000000041f1f7810 */ /* 0x000fc60007ffe0ff */
[----:B------:R-:W-:-:S05]  /*6580*/  IMAD.IADD R25, R23, 0x1, R2 ;  /* 0x0000000117197824 */ /* 0x000fca00078e0202 */
[----:B------:R-:W-:-:S05]  /*6590*/  IADD3 R27, PT, PT, R25, R2, RZ ;  /* 0x00000002191b7210 */ /* 0x000fca0007ffe0ff */
[----:B------:R-:W-:Y:S02]  /*65a0*/  IMAD.IADD R33, R27, 0x1, R2 ;  /* 0x000000011b217824 */ /* 0x000fe400078e0202 */
[----:B0-----:R-:W-:-:S04]  /*65b0*/  IMAD.WIDE.U32 R22, R23, 0x4, R28 ;  /* 0x0000000417167825 */ /* 0x001fc800078e001c */
[--C-:B------:R-:W-:Y:S01]  /*65c0*/  IMAD.WIDE.U32 R24, R25, 0x4, R28.reuse ;  /* 0x0000000419187825 */ /* 0x100fe200078e001c */
[----:B------:R0:W-:Y:S03]  /*65d0*/  STG.E desc[UR16][R22.64], RZ ;  /* 0x000000ff16007986 */ /* 0x0001e6000c101910 */
[--C-:B------:R-:W-:Y:S01]  /*65e0*/  IMAD.WIDE.U32 R26, R27, 0x4, R28.reuse ;  /* 0x000000041b1a7825 */ /* 0x100fe200078e001c */
[----:B------:R0:W-:Y:S03]  /*65f0*/  STG.E desc[UR16][R24.64], RZ ;  /* 0x000000ff18007986 */ /* 0x0001e6000c101910 */
[----:B------:R-:W-:Y:S01]  /*6600*/  IMAD.WIDE.U32 R28, R33, 0x4, R28 ;  /* 0x00000004211c7825 */ /* 0x000fe200078e001c */
[----:B------:R0:W-:Y:S04]  /*6610*/  STG.E desc[UR16][R26.64], RZ ;  /* 0x000000ff1a007986 */ /* 0x0001e8000c101910 */
[----:B------:R0:W-:Y:S02]  /*6620*/  STG.E desc[UR16][R28.64], RZ ;  /* 0x000000ff1c007986 */ /* 0x0001e4000c101910 */
.L_x_73:
[----:B------:R-:W-:Y:S05]  /*6630*/  @!P2 BRA `(.L_x_72) ;  /* 0x00000000003ca947 */ /* 0x000fea0003800000 */
[----:B------:R-:W-:Y:S02]  /*6640*/  ISETP.NE.AND P1, PT, R9, RZ, PT ;  /* 0x000000ff0900720c */ /* 0x000fe40003f25270 */
[----:B------:R-:W-:-:S11]  /*6650*/  ISETP.NE.AND P2, PT, R38, 0x1, PT ;  /* 0x000000012600780c */ /* 0x000fd60003f45270 */
[----:B0-----:R-:W0:Y:S02]  /*6660*/  @P1 LDC.64 R26, c[0x0][0x380] ;  /* 0x0000e000ff1a1b82 */ /* 0x001e240000000a00 */
[----:B------:R-:W-:Y:S05]  /*6670*/  @!P2 BRA `(.L_x_74) ;  /* 0x000000000020a947 */ /* 0x000fea0003800000 */
[----:B------:R-:W1:Y:S01]  /*6680*/  LDC.64 R22, c[0x0][0x380] ;  /* 0x0000e000ff167b82 */ /* 0x000e620000000a00 */
[C---:B------:R-:W-:Y:S01]  /*6690*/  IMAD R25, R31.reuse, R2, RZ ;  /* 0x000000021f197224 */ /* 0x040fe200078e02ff */
[----:B------:R-:W-:-:S03]  /*66a0*/  IADD3 R31, PT, PT, R31, 0x2, RZ ;  /* 0x000000021f1f7810 */ /* 0x000fc60007ffe0ff */
[C---:B------:R-:W-:Y:S02]  /*66b0*/  IMAD.IADD R29, R25.reuse, 0x1, R2 ;  /* 0x00000001191d7824 */ /* 0x040fe400078e0202 */
[----:B-1----:R-:W-:-:S04]  /*66c0*/  IMAD.WIDE.U32 R24, R25, 0x4, R22 ;  /* 0x0000000419187825 */ /* 0x002fc800078e0016 */
[----:B------:R-:W-:Y:S01]  /*66d0*/  IMAD.WIDE.U32 R22, R29, 0x4, R22 ;  /* 0x000000041d167825 */ /* 0x000fe200078e0016 */
[----:B------:R1:W-:Y:S04]  /*66e0*/  STG.E desc[UR16][R24.64], RZ ;  /* 0x000000ff18007986 */ /* 0x0003e8000c101910 */
[----:B------:R1:W-:Y:S02]  /*66f0*/  STG.E desc[UR16][R22.64], RZ ;  /* 0x000000ff16007986 */ /* 0x0003e4000c101910 */
.L_x_74:
[----:B-1----:R-:W-:-:S04]  /*6700*/  @P1 IMAD R23, R31, R2, RZ ;  /* 0x000000021f171224 */ /* 0x002fc800078e02ff */
[----:B0-----:R-:W-:-:S05]  /*6710*/  @P1 IMAD.WIDE.U32 R22, R23, 0x4, R26 ;  /* 0x0000000417161825 */ /* 0x001fca00078e001a */
[----:B------:R1:W-:Y:S02]  /*6720*/  @P1 STG.E desc[UR16][R22.64], RZ ;  /* 0x000000ff16001986 */ /* 0x0003e4000c101910 */
.L_x_72:
[----:B------:R-:W-:Y:S01]  /*6730*/  IMAD.MOV.U32 R31, RZ, RZ, RZ ;  /* 0x000000ffff1f7224 */ /* 0x000fe200078e00ff */
[----:B------:R-:W-:Y:S06]  /*6740*/  BRA.U !UP0, `(.L_x_75) ;  /* 0x00000001085c7547 */ /* 0x000fec000b800000 */
[----:B------:R-:W-:-:S07]  /*6750*/  HFMA2 R39, -RZ, RZ, 0, 0 ;  /* 0x00000000ff277431 */ /* 0x000fce00000001ff */
.L_x_76:
[----:B012---:R-:W0:Y:S01]  /*6760*/  LDC.64 R22, c[0x0][0x380] ;  /* 0x0000e000ff167b82 */ /* 0x007e220000000a00 */
[C---:B------:R-:W-:Y:S02]  /*6770*/  IMAD R25, R39.reuse, R2, UR7 ;  /* 0x0000000727197e24 */ /* 0x040fe4000f8e0202 */
[----:B------:R-:W-:-:S05]  /*6780*/  VIADD R39, R39, 0x8 ;  /* 0x0000000827277836 */ /* 0x000fca0000000000 */
[----:B------:R-:W-:Y:S01]  /*6790*/  ISETP.NE.AND P1, PT, R39, R8, PT ;  /* 0x000000082700720c */ /* 0x000fe20003f25270 */
[----:B0-----:R-:W-:-:S05]  /*67a0*/  IMAD.WIDE R22, R25, 0x4, R22 ;  /* 0x0000000419167825 */ /* 0x001fca00078e0216 */
[----:B------:R2:W-:Y:S01]  /*67b0*/  STG.E desc[UR16][R22.64], RZ ;  /* 0x000000ff16007986 */ /* 0x0005e2000c101910 */
[----:B------:R-:W-:-:S05]  /*67c0*/  IMAD.WIDE.U32 R24, R2, 0x4, R22 ;  /* 0x0000000402187825 */ /* 0x000fca00078e0016 */
        /* <DEDUP_REMOVED lines=13> */
[----:B------:R-:W-:Y:S05]  /*68a0*/  @P1 BRA `(.L_x_76) ;  /* 0xfffffffc00ac1947 */ /* 0x000fea000383ffff */
[----:B--2---:R-:W-:-:S07]  /*68b0*/  MOV R31, R8 ;  /* 0x00000008001f7202 */ /* 0x004fce0000000f00 */
.L_x_75:
[----:B------:R-:W-:Y:S05]  /*68c0*/  @!P0 BRA `(.L_x_77) ;  /* 0x0000000000788947 */ /* 0x000fea0003800000 */
[----:B01----:R-:W-:Y:S01]  /*68d0*/  VIADD R22, R6, 0xffffffff ;  /* 0xffffffff06167836 */ /* 0x003fe20000000000 */
[----:B------:R-:W-:-:S04]  /*68e0*/  ISETP.NE.AND P2, PT, R38, RZ, PT ;  /* 0x000000ff2600720c */ /* 0x000fc80003f45270 */
[----:B------:R-:W-:-:S13]  /*68f0*/  ISETP.GE.U32.AND P1, PT, R22, 0x3, PT ;  /* 0x000000031600780c */ /* 0x000fda0003f26070 */
[----:B------:R-:W-:Y:S05]  /*6900*/  @!P1 BRA `(.L_x_78) ;  /* 0x00000000002c9947 */ /* 0x000fea0003800000 */
[----:B------:R-:W0:Y:S01]  /*6910*/  LDC.64 R22, c[0x0][0x380] ;  /* 0x0000e000ff167b82 */ /* 0x000e220000000a00 */
[C---:B------:R-:W-:Y:S01]  /*6920*/  IMAD R25, R31.reuse, R2, UR7 ;  /* 0x000000071f197e24 */ /* 0x040fe2000f8e0202 */
[----:B------:R-:W-:-:S03]  /*6930*/  IADD3 R31, PT, PT, R31, 0x4, RZ ;  /* 0x000000041f1f7810 */ /* 0x000fc60007ffe0ff */
[----:B0-----:R-:W-:-:S05]  /*6940*/  IMAD.WIDE R22, R25, 0x4, R22 ;  /* 0x0000000419167825 */ /* 0x001fca00078e0216 */
[----:B------:R0:W-:Y:S01]  /*6950*/  STG.E desc[UR16][R22.64], RZ ;  /* 0x000000ff16007986 */ /* 0x0001e2000c101910 */
[----:B------:R-:W-:-:S05]  /*6960*/  IMAD.WIDE.U32 R24, R2, 0x4, R22 ;  /* 0x0000000402187825 */ /* 0x000fca00078e0016 */
[----:B------:R0:W-:Y:S01]  /*6970*/  STG.E desc[UR16][R24.64], RZ ;  /* 0x000000ff18007986 */ /* 0x0001e2000c101910 */
[----:B------:R-:W-:-:S05]  /*6980*/  IMAD.WIDE.U32 R26, R2, 0x4, R24 ;  /* 0x00000004021a7825 */ /* 0x000fca00078e0018 */
[----:B------:R0:W-:Y:S01]  /*6990*/  STG.E desc[UR16][R26.64], RZ ;  /* 0x000000ff1a007986 */ /* 0x0001e2000c101910 */
[----:B------:R-:W-:-:S05]  /*69a0*/  IMAD.WIDE.U32 R28, R2, 0x4, R26 ;  /* 0x00000004021c7825 */ /* 0x000fca00078e001a */
[----:B------:R0:W-:Y:S02]  /*69b0*/  STG.E desc[UR16][R28.64], RZ ;  /* 0x000000ff1c007986 */ /* 0x0001e4000c101910 */
.L_x_78:
[----:B------:R-:W-:Y:S05]  /*69c0*/  @!P2 BRA `(.L_x_77) ;  /* 0x000000000038a947 */ /* 0x000fea0003800000 */
[----:B------:R-:W-:Y:S02]  /*69d0*/  ISETP.NE.AND P2, PT, R9, RZ, PT ;  /* 0x000000ff0900720c */ /* 0x000fe40003f45270 */
[----:B------:R-:W-:-:S11]  /*69e0*/  ISETP.NE.AND P1, PT, R38, 0x1, PT ;  /* 0x000000012600780c */ /* 0x000fd60003f25270 */
[----:B0-----:R-:W0:Y:S02]  /*69f0*/  @P2 LDC.64 R26, c[0x0][0x380] ;  /* 0x0000e000ff1a2b82 */ /* 0x001e240000000a00 */
[----:B------:R-:W-:Y:S05]  /*6a00*/  @!P1 BRA `(.L_x_79) ;  /* 0x00000000001c9947 */ /* 0x000fea0003800000 */
[----:B------:R-:W1:Y:S01]  /*6a10*/  LDC.64 R22, c[0x0][0x380] ;  /* 0x0000e000ff167b82 */ /* 0x000e620000000a00 */
[C---:B------:R-:W-:Y:S02]  /*6a20*/  IMAD R25, R31.reuse, R2, UR7 ;  /* 0x000000071f197e24 */ /* 0x040fe4000f8e0202 */
[----:B------:R-:W-:Y:S02]  /*6a30*/  VIADD R31, R31, 0x2 ;  /* 0x000000021f1f7836 */ /* 0x000fe40000000000 */
[----:B-1----:R-:W-:-:S05]  /*6a40*/  IMAD.WIDE R22, R25, 0x4, R22 ;  /* 0x0000000419167825 */ /* 0x002fca00078e0216 */
[----:B------:R1:W-:Y:S01]  /*6a50*/  STG.E desc[UR16][R22.64], RZ ;  /* 0x000000ff16007986 */ /* 0x0003e2000c101910 */
[----:B------:R-:W-:-:S05]  /*6a60*/  IMAD.WIDE.U32 R24, R2, 0x4, R22 ;  /* 0x0000000402187825 */ /* 0x000fca00078e0016 */
[----:B------:R1:W-:Y:S02]  /*6a70*/  STG.E desc[UR16][R24.64], RZ ;  /* 0x000000ff18007986 */ /* 0x0003e4000c101910 */
.L_x_79:
[----:B-1----:R-:W-:-:S04]  /*6a80*/  @P2 IMAD R23, R31, R2, UR7 ;  /* 0x000000071f172e24 */ /* 0x002fc8000f8e0202 */
[----:B0-----:R-:W-:-:S05]  /*6a90*/  @P2 IMAD.WIDE R22, R23, 0x4, R26 ;  /* 0x0000000417162825 */ /* 0x001fca00078e021a */
[----:B------:R2:W-:Y:S02]  /*6aa0*/  @P2 STG.E desc[UR16][R22.64], RZ ;  /* 0x000000ff16002986 */ /* 0x0005e4000c101910 */
.L_x_77:
[----:B0-----:R-:W-:Y:S01]  /*6ab0*/  HFMA2 R27, -RZ, RZ, 0, 0 ;  /* 0x00000000ff1b7431 */ /* 0x001fe200000001ff */
[----:B------:R-:W-:Y:S06]  /*6ac0*/  BRA.U !UP0, `(.L_x_80) ;  /* 0x0000000108447547 */ /* 0x000fec000b800000 */
[----:B------:R-:W0:Y:S01]  /*6ad0*/  LDC.64 R24, c[0x0][0x380] ;  /* 0x0000e000ff187b82 */ /* 0x000e220000000a00 */
[----:B------:R-:W-:Y:S01]  /*6ae0*/  IMAD.MOV.U32 R27, RZ, RZ, RZ ;  /* 0x000000ffff1b7224 */ /* 0x000fe200078e00ff */
[----:B------:R-:W-:-:S07]  /*6af0*/  MOV R29, 0x3f800000 ;  /* 0x3f800000001d7802 */ /* 0x000fce0000000f00 */
.L_x_81:
[----:B-123--:R-:W-:Y:S02]  /*6b00*/  IMAD R23, R2, UR7, R27 ;  /* 0x0000000702177c24 */ /* 0x00efe4000f8e021b */
[----:B------:R-:W-:Y:S02]  /*6b10*/  VIADD R27, R27, 0x8 ;  /* 0x000000081b1b7836 */ /* 0x000fe40000000000 */
[----:B0-----:R-:W-:-:S03]  /*6b20*/  IMAD.WIDE R22, R23, 0x4, R24 ;  /* 0x0000000417167825 */ /* 0x001fc600078e0218 */
[----:B------:R-:W-:Y:S02]  /*6b30*/  ISETP.NE.AND P1, PT, R27, R8, PT ;  /* 0x000000081b00720c */ /* 0x000fe40003f25270 */
[----:B------:R3:W-:Y:S04]  /*6b40*/  STG.E desc[UR16][R22.64], R29 ;  /* 0x0000001d16007986 */ /* 0x0007e8000c101910 */
[----:B------:R3:W-:Y:S04]  /*6b50*/  STG.E desc[UR16][R22.64+0x4], R29 ;  /* 0x0000041d16007986 */ /* 0x0007e8000c101910 */
[----:B------:R3:W-:Y:S04]  /*6b60*/  STG.E desc[UR16][R22.64+0x8], R29 ;  /* 0x0000081d16007986 */ /* 0x0007e8000c101910 */
[----:B------:R3:W-:Y:S04]  /*6b70*/  STG.E desc[UR16][R22.64+0xc], R29 ;  /* 0x00000c1d16007986 */ /* 0x0007e8000c101910 */
[----:B------:R3:W-:Y:S04]  /*6b80*/  STG.E desc[UR16][R22.64+0x10], R29 ;  /* 0x0000101d16007986 */ /* 0x0007e8000c101910 */
[----:B------:R3:W-:Y:S04]  /*6b90*/  STG.E desc[UR16][R22.64+0x14], R29 ;  /* 0x0000141d16007986 */ /* 0x0007e8000c101910 */
[----:B------:R3:W-:Y:S04]  /*6ba0*/  STG.E desc[UR16][R22.64+0x18], R29 ;  /* 0x0000181d16007986 */ /* 0x0007e8000c101910 */
[----:B------:R3:W-:Y:S01]  /*6bb0*/  STG.E desc[UR16][R22.64+0x1c], R29 ;  /* 0x00001c1d16007986 */ /* 0x0007e2000c101910 */
[----:B------:R-:W-:Y:S05]  /*6bc0*/  @P1 BRA `(.L_x_81) ;  /* 0xfffffffc00cc1947 */ /* 0x000fea000383ffff */
[----:B------:R-:W-:-:S07]  /*6bd0*/  MOV R27, R8 ;  /* 0x00000008001b7202 */ /* 0x000fce0000000f00 */
.L_x_80:
[----:B------:R-:W-:Y:S05]  /*6be0*/  @!P0 BRA `(.L_x_82) ;  /* 0x0000000000748947 */ /* 0x000fea0003800000 */
[----:B-123--:R-:W-:Y:S01]  /*6bf0*/  VIADD R22, R6, 0xffffffff ;  /* 0xffffffff06167836 */ /* 0x00efe20000000000 */
[----:B------:R-:W-:-:S04]  /*6c00*/  ISETP.NE.AND P2, PT, R38, RZ, PT ;  /* 0x000000ff2600720c */ /* 0x000fc80003f45270 */
[----:B------:R-:W-:-:S13]  /*6c10*/  ISETP.GE.U32.AND P1, PT, R22, 0x3, PT ;  /* 0x000000031600780c */ /* 0x000fda0003f26070 */
[----:B------:R-:W-:Y:S05]  /*6c20*/  @!P1 BRA `(.L_x_83) ;  /* 0x0000000000249947 */ /* 0x000fea0003800000 */
[----:B------:R-:W0:Y:S01]  /*6c30*/  LDC.64 R22, c[0x0][0x380] ;  /* 0x0000e000ff167b82 */ /* 0x000e220000000a00 */
[----:B------:R-:W-:Y:S02]  /*6c40*/  IMAD R25, R2, UR7, R27 ;  /* 0x0000000702197c24 */ /* 0x000fe4000f8e021b */
[----:B------:R-:W-:Y:S02]  /*6c50*/  HFMA2 R29, -RZ, RZ, 1.875, 0 ;  /* 0x3f800000ff1d7431 */ /* 0x000fe400000001ff */
[----:B------:R-:W-:Y:S02]  /*6c60*/  VIADD R27, R27, 0x4 ;  /* 0x000000041b1b7836 */ /* 0x000fe40000000000 */
[----:B0-----:R-:W-:-:S05]  /*6c70*/  IMAD.WIDE R22, R25, 0x4, R22 ;  /* 0x0000000419167825 */ /* 0x001fca00078e0216 */
[----:B------:R0:W-:Y:S04]  /*6c80*/  STG.E desc[UR16][R22.64], R29 ;  /* 0x0000001d16007986 */ /* 0x0001e8000c101910 */
[----:B------:R0:W-:Y:S04]  /*6c90*/  STG.E desc[UR16][R22.64+0x4], R29 ;  /* 0x0000041d16007986 */ /* 0x0001e8000c101910 */
[----:B------:R0:W-:Y:S04]  /*6ca0*/  STG.E desc[UR16][R22.64+0x8], R29 ;  /* 0x0000081d16007986 */ /* 0x0001e8000c101910 */
[----:B------:R0:W-:Y:S02]  /*6cb0*/  STG.E desc[UR16][R22.64+0xc], R29 ;  /* 0x00000c1d16007986 */ /* 0x0001e4000c101910 */
.L_x_83:
[----:B------:R-:W-:Y:S05]  /*6cc0*/  @!P2 BRA `(.L_x_82) ;  /* 0x00000000003ca947 */ /* 0x000fea0003800000 */
[----:B------:R-:W-:Y:S02]  /*6cd0*/  ISETP.NE.AND P2, PT, R9, RZ, PT ;  /* 0x000000ff0900720c */ /* 0x000fe40003f45270 */
[----:B------:R-:W-:-:S11]  /*6ce0*/  ISETP.NE.AND P1, PT, R38, 0x1, PT ;  /* 0x000000012600780c */ /* 0x000fd60003f25270 */
[----:B------:R-:W1:Y:S02]  /*6cf0*/  @P2 LDC.64 R24, c[0x0][0x380] ;  /* 0x0000e000ff182b82 */ /* 0x000e640000000a00 */
[----:B------:R-:W-:Y:S05]  /*6d00*/  @!P1 BRA `(.L_x_84) ;  /* 0x00000000001c9947 */ /* 0x000fea0003800000 */
[----:B0-----:R-:W0:Y:S01]  /*6d10*/  LDC.64 R22, c[0x0][0x380] ;  /* 0x0000e000ff167b82 */ /* 0x001e220000000a00 */
[----:B------:R-:W-:Y:S01]  /*6d20*/  IMAD R29, R2, UR7, R27 ;  /* 0x00000007021d7c24 */ /* 0x000fe2000f8e021b */
[----:B------:R-:W-:Y:S01]  /*6d30*/  MOV R31, 0x3f800000 ;  /* 0x3f800000001f7802 */ /* 0x000fe20000000f00 */
[----:B------:R-:W-:Y:S02]  /*6d40*/  VIADD R27, R27, 0x2 ;  /* 0x000000021b1b7836 */ /* 0x000fe40000000000 */
[----:B0-----:R-:W-:-:S05]  /*6d50*/  IMAD.WIDE R22, R29, 0x4, R22 ;  /* 0x000000041d167825 */ /* 0x001fca00078e0216 */
[----:B------:R2:W-:Y:S04]  /*6d60*/  STG.E desc[UR16][R22.64], R31 ;  /* 0x0000001f16007986 */ /* 0x0005e8000c101910 */
[----:B------:R2:W-:Y:S02]  /*6d70*/  STG.E desc[UR16][R22.64+0x4], R31 ;  /* 0x0000041f16007986 */ /* 0x0005e4000c101910 */
.L_x_84:
[----:B0-2---:R-:W-:Y:S01]  /*6d80*/  @P2 IMAD R23, R2, UR7, R27 ;  /* 0x0000000702172c24 */ /* 0x005fe2000f8e021b */
[----:B------:R-:W-:-:S03]  /*6d90*/  @P2 MOV R27, 0x3f800000 ;  /* 0x3f800000001b2802 */ /* 0x000fc60000000f00 */
[----:B-1----:R-:W-:-:S05]  /*6da0*/  @P2 IMAD.WIDE R22, R23, 0x4, R24 ;  /* 0x0000000417162825 */ /* 0x002fca00078e0218 */
[----:B------:R4:W-:Y:S02]  /*6db0*/  @P2 STG.E desc[UR16][R22.64], R27 ;  /* 0x0000001b16002986 */ /* 0x0009e4000c101910 */
.L_x_82:
[----:B------:R-:W-:Y:S01]  /*6dc0*/  IMAD.MOV.U32 R25, RZ, RZ, RZ ;  /* 0x000000ffff197224 */ /* 0x000fe200078e00ff */
[----:B------:R-:W-:Y:S06]  /*6dd0*/  BRA.U !UP1, `(.L_x_85) ;  /* 0x00000001095c7547 */ /* 0x000fec000b800000 */
[----:B------:R-:W-:-:S07]  /*6de0*/  HFMA2 R24, -RZ, RZ, 0, 0 ;  /* 0x00000000ff187431 */ /* 0x000fce00000001ff */
.L_x_86:
[----:B01234-:R-:W0:Y:S02]  /*6df0*/  LDC.64 R22, c[0x0][0x388] ;  /* 0x0000e200ff167b82 */ /* 0x01fe240000000a00 */
[----:B0-----:R-:W-:-:S04]  /*6e00*/  IMAD.WIDE.U32 R22, R24, 0x4, R22 ;  /* 0x0000000418167825 */ /* 0x001fc800078e0016 */
        /* <DEDUP_REMOVED lines=20> */
.L_x_85:
[----:B------:R-:W-:-:S13]  /*6f50*/  ISETP.NE.AND P1, PT, R7, RZ, PT ;  /* 0x000000ff0700720c */ /* 0x000fda0003f25270 */
[----:B------:R-:W-:Y:S05]  /*6f60*/  @!P1 BRA `(.L_x_87) ;  /* 0x00000000008c9947 */ /* 0x000fea0003800000 */
[----:B------:R-:W-:-:S05]  /*6f70*/  VIADD R7, R7, 0xffffffff ;  /* 0xffffffff07077836 */ /* 0x000fca0000000000 */
[----:B------:R-:W-:-:S13]  /*6f80*/  ISETP.GE.U32.AND P1, PT, R7, 0x7, PT ;  /* 0x000000070700780c */ /* 0x000fda0003f26070 */
[----:B------:R-:W-:Y:S05]  /*6f90*/  @!P1 BRA `(.L_x_88) ;  /* 0x00000000002c9947 */ /* 0x000fea0003800000 */
[----:B01234-:R-:W0:Y:S02]  /*6fa0*/  LDC.64 R22, c[0x0][0x388] ;  /* 0x0000e200ff167b82 */ /* 0x01fe240000000a00 */
        /* <DEDUP_REMOVED lines=10> */
.L_x_88:
[----:B------:R-:W-:Y:S05]  /*7050*/  @!P0 BRA `(.L_x_87) ;  /* 0x0000000000508947 */ /* 0x000fea0003800000 */
[----:B------:R-:W-:Y:S01]  /*7060*/  VIADD R3, R6, 0xffffffff ;  /* 0xffffffff06037836 */ /* 0x000fe20000000000 */
[----:B------:R-:W-:-:S04]  /*7070*/  ISETP.NE.AND P2, PT, R38, RZ, PT ;  /* 0x000000ff2600720c */ /* 0x000fc80003f45270 */
        /* <DEDUP_REMOVED lines=8> */
[----:B------:R0:W-:Y:S02]  /*7100*/  STG.E desc[UR16][R22.64+0xc], RZ ;  /* 0x00000cff16007986 */ /* 0x0001e4000c101910 */
.L_x_89:
[----:B------:R-:W-:Y:S05]  /*7110*/  @!P2 BRA `(.L_x_87) ;  /* 0x000000000020a947 */ /* 0x000fea0003800000 */
[----:B01234-:R-:W0:Y:S01]  /*7120*/  LDC.64 R22, c[0x0][0x388] ;  /* 0x0000e200ff167b82 */ /* 0x01fe220000000a00 */
[----:B------:R-:W-:Y:S01]  /*7130*/  ISETP.NE.AND P1, PT, R38, 0x1, PT ;  /* 0x000000012600780c */ /* 0x000fe20003f25270 */
[----:B0-----:R-:W-:-:S05]  /*7140*/  IMAD.WIDE.U32 R22, R25, 0x4, R22 ;  /* 0x0000000419167825 */ /* 0x001fca00078e0016 */
[----:B------:R0:W-:Y:S07]  /*7150*/  STG.E desc[UR16][R22.64], RZ ;  /* 0x000000ff16007986 */ /* 0x0001ee000c101910 */
[----:B------:R-:W-:Y:S05]  /*7160*/  @!P1 BRA `(.L_x_87) ;  /* 0x00000000000c9947 */ /* 0x000fea0003800000 */
[----:B------:R-:W-:Y:S01]  /*7170*/  ISETP.NE.AND P1, PT, R38, 0x2, PT ;  /* 0x000000022600780c */ /* 0x000fe20003f25270 */
[----:B------:R1:W-:-:S12]  /*7180*/  STG.E desc[UR16][R22.64+0x4], RZ ;  /* 0x000004ff16007986 */ /* 0x0003d8000c101910 */
[----:B------:R1:W-:Y:S02]  /*7190*/  @P1 STG.E desc[UR16][R22.64+0x8], RZ ;  /* 0x000008ff16001986 */ /* 0x0003e4000c101910 */
.L_x_87:
[----:B------:R-:W-:Y:S01]  /*71a0*/  IMAD.MOV.U32 R3, RZ, RZ, RZ ;  /* 0x000000ffff037224 */ /* 0x000fe200078e00ff */
[----:B------:R-:W-:Y:S06]  /*71b0*/  BRA.U !UP0, `(.L_x_90) ;  /* 0x0000000108407547 */ /* 0x000fec000b800000 */
[----:B------:R-:W-:-:S07]  /*71c0*/  HFMA2 R3, -RZ, RZ, 0, 0 ;  /* 0x00000000ff037431 */ /* 0x000fce00000001ff */
.L_x_91:
[----:B01234-:R-:W0:Y:S01]  /*71d0*/  LDC.64 R22, c[0x0][0x388] ;  /* 0x0000e200ff167b82 */ /* 0x01fe220000000a00 */
[----:B------:R-:W-:Y:S02]  /*71e0*/  IMAD R7, R2, UR7, R3 ;  /* 0x0000000702077c24 */ /* 0x000fe4000f8e0203 */
[----:B------:R-:W-:-:S05]  /*71f0*/  VIADD R3, R3, 0x8 ;  /* 0x0000000803037836 */ /* 0x000fca0000000000 */
[----:B------:R-:W-:Y:S01]  /*7200*/  ISETP.NE.AND P1, PT, R3, R8, PT ;  /* 0x000000080300720c */ /* 0x000fe20003f25270 */
[----:B0-----:R-:W-:-:S05]  /*7210*/  IMAD.WIDE R22, R7, 0x4, R22 ;  /* 0x0000000407167825 */ /* 0x001fca00078e0216 */
        /* <DEDUP_REMOVED lines=10> */
.L_x_90:
[----:B------:R-:W-:Y:S05]  /*72c0*/  @!P0 BRA `(.L_x_92) ;  /* 0x0000000000648947 */ /* 0x000fea0003800000 */
[----:B------:R-:W-:Y:S01]  /*72d0*/  VIADD R7, R6, 0xffffffff ;  /* 0xffffffff06077836 */ /* 0x000fe20000000000 */
[----:B------:R-:W-:-:S04]  /*72e0*/  ISETP.NE.AND P2, PT, R38, RZ, PT ;  /* 0x000000ff2600720c */ /* 0x000fc80003f45270 */
[----:B------:R-:W-:-:S13]  /*72f0*/  ISETP.GE.U32.AND P1, PT, R7, 0x3, PT ;  /* 0x000000030700780c */ /* 0x000fda0003f26070 */
[----:B------:R-:W-:Y:S05]  /*7300*/  @!P1 BRA `(.L_x_93) ;  /* 0x0000000000209947 */ /* 0x000fea0003800000 */
[----:B01234-:R-:W0:Y:S01]  /*7310*/  LDC.64 R22, c[0x0][0x388] ;  /* 0x0000e200ff167b82 */ /* 0x01fe220000000a00 */
[----:B------:R-:W-:Y:S01]  /*7320*/  IMAD R7, R2, UR7, R3 ;  /* 0x0000000702077c24 */ /* 0x000fe2000f8e0203 */
[----:B------:R-:W-:-:S03]  /*7330*/  IADD3 R3, PT, PT, R3, 0x4, RZ ;  /* 0x0000000403037810 */ /* 0x000fc60007ffe0ff */
[----:B0-----:R-:W-:-:S05]  /*7340*/  IMAD.WIDE R22, R7, 0x4, R22 ;  /* 0x0000000407167825 */ /* 0x001fca00078e0216 */
[----:B------:R0:W-:Y:S04]  /*7350*/  STG.E desc[UR16][R22.64], RZ ;  /* 0x000000ff16007986 */ /* 0x0001e8000c101910 */
[----:B------:R0:W-:Y:S04]  /*7360*/  STG.E desc[UR16][R22.64+0x4], RZ ;  /* 0x000004ff16007986 */ /* 0x0001e8000c101910 */
[----:B------:R0:W-:Y:S04]  /*7370*/  STG.E desc[UR16][R22.64+0x8], RZ ;  /* 0x000008ff16007986 */ /* 0x0001e8000c101910 */
[----:B------:R0:W-:Y:S02]  /*7380*/  STG.E desc[UR16][R22.64+0xc], RZ ;  /* 0x00000cff16007986 */ /* 0x0001e4000c101910 */
.L_x_93:
[----:B------:R-:W-:Y:S05]  /*7390*/  @!P2 BRA `(.L_x_92) ;  /* 0x000000000030a947 */ /* 0x000fea0003800000 */
[----:B------:R-:W-:Y:S02]  /*73a0*/  ISETP.NE.AND P1, PT, R38, 0x1, PT ;  /* 0x000000012600780c */ /* 0x000fe40003f25270 */
[----:B------:R-:W-:-:S11]  /*73b0*/  ISETP.NE.AND P2, PT, R9, RZ, PT ;  /* 0x000000ff0900720c */ /* 0x000fd60003f45270 */
[----:B01234-:R-:W0:Y:S01]  /*73c0*/  @P1 LDC.64 R22, c[0x0][0x388] ;  /* 0x0000e200ff161b82 */ /* 0x01fe220000000a00 */
[----:B------:R-:W-:Y:S02]  /*73d0*/  @P1 IMAD R25, R2, UR7, R3 ;  /* 0x0000000702191c24 */ /* 0x000fe4000f8e0203 */
[----:B------:R-:W-:-:S04]  /*73e0*/  @P1 VIADD R3, R3, 0x2 ;  /* 0x0000000203031836 */ /* 0x000fc80000000000 */
[----:B------:R-:W-:Y:S01]  /*73f0*/  @P2 IMAD R3, R2, UR7, R3 ;  /* 0x0000000702032c24 */ /* 0x000fe2000f8e0203 */
[----:B------:R-:W1:Y:S01]  /*7400*/  @P2 LDC.64 R26, c[0x0][0x388] ;  /* 0x0000e200ff1a2b82 */ /* 0x000e620000000a00 */
[----:B0-----:R-:W-:-:S05]  /*7410*/  @P1 IMAD.WIDE R24, R25, 0x4, R22 ;  /* 0x0000000419181825 */ /* 0x001fca00078e0216 */
[----:B------:R0:W-:Y:S01]  /*7420*/  @P1 STG.E desc[UR16][R24.64], RZ ;  /* 0x000000ff18001986 */ /* 0x0001e2000c101910 */
[----:B-1----:R-:W-:-:S03]  /*7430*/  @P2 IMAD.WIDE R22, R3, 0x4, R26 ;  /* 0x0000000403162825 */ /* 0x002fc600078e021a */
[----:B------:R0:W-:Y:S04]  /*7440*/  @P1 STG.E desc[UR16][R24.64+0x4], RZ ;  /* 0x000004ff18001986 */ /* 0x0001e8000c101910 */
[----:B------:R0:W-:Y:S02]  /*7450*/  @P2 STG.E desc[UR16][R22.64], RZ ;  /* 0x000000ff16002986 */ /* 0x0001e4000c101910 */
.L_x_92:
[----:B------:R-:W-:Y:S01]  /*7460*/  HFMA2 R3, -RZ, RZ, 0, 0 ;  /* 0x00000000ff037431 */ /* 0x000fe200000001ff */
[----:B------:R-:W-:Y:S06]  /*7470*/  BRA.U !UP0, `(.L_x_94) ;  /* 0x0000000108787547 */ /* 0x000fec000b800000 */
[----:B------:R-:W-:-:S05]  /*7480*/  UMOV UR5, URZ ;  /* 0x000000ff00057c82 */ /* 0x000fca0008000000 */
.L_x_95:
[----:B0-----:R-:W-:Y:S01]  /*7490*/  IMAD R25, R2, UR5, RZ ;  /* 0x0000000502197c24 */ /* 0x001fe2000f8e02ff */
[----:B-1234-:R-:W0:Y:S01]  /*74a0*/  LDC.64 R22, c[0x0][0x388] ;  /* 0x0000e200ff167b82 */ /* 0x01ee220000000a00 */
[----:B------:R-:W-:Y:S02]  /*74b0*/  UIADD3 UR5, UPT, UPT, UR5, 0x8, URZ ;  /* 0x0000000805057890 */ /* 0x000fe4000fffe0ff */
[----:B------:R-:W-:-:S04]  /*74c0*/  IMAD.IADD R27, R25, 0x1, R2 ;  /* 0x00000001191b7824 */ /* 0x000fc800078e0202 */
[----:B------:R-:W-:Y:S02]  /*74d0*/  ISETP.NE.AND P1, PT, R8, UR5, PT ;  /* 0x0000000508007c0c */ /* 0x000fe4000bf25270 */
[----:B------:R-:W-:-:S05]  /*74e0*/  IADD3 R29, PT, PT, R27, R2, RZ ;  /* 0x000000021b1d7210 */ /* 0x000fca0007ffe0ff */
[----:B------:R-:W-:-:S05]  /*74f0*/  IMAD.IADD R31, R29, 0x1, R2 ;  /* 0x000000011d1f7824 */ /* 0x000fca00078e0202 */
[----:B------:R-:W-:-:S05]  /*7500*/  IADD3 R33, PT, PT, R31, R2, RZ ;  /* 0x000000021f217210 */ /* 0x000fca0007ffe0ff */
[----:B------:R-:W-:Y:S02]  /*7510*/  IMAD.IADD R35, R33, 0x1, R2 ;  /* 0x0000000121237824 */ /* 0x000fe400078e0202 */
[----:B0-----:R-:W-:-:S03]  /*7520*/  IMAD.WIDE.U32 R24, R25, 0x4, R22 ;  /* 0x0000000419187825 */ /* 0x001fc600078e0016 */
[----:B------:R-:W-:Y:S01]  /*7530*/  IADD3 R37, PT, PT, R35, R2, RZ ;  /* 0x0000000223257210 */ /* 0x000fe20007ffe0ff */
[--C-:B------:R-:W-:Y:S01]  /*7540*/  IMAD.WIDE.U32 R26, R27, 0x4, R22.reuse ;  /* 0x000000041b1a7825 */ /* 0x100fe200078e0016 */
[----:B------:R0:W-:Y:S03]  /*7550*/  STG.E desc[UR16][R24.64], RZ ;  /* 0x000000ff18007986 */ /* 0x0001e6000c101910 */
[----:B------:R-:W-:Y:S01]  /*7560*/  IMAD.WIDE.U32 R28, R29, 0x4, R22 ;  /* 0x000000041d1c7825 */ /* 0x000fe200078e0016 */
[----:B------:R0:W-:Y:S03]  /*7570*/  STG.E desc[UR16][R26.64], RZ ;  /* 0x000000ff1a007986 */ /* 0x0001e6000c101910 */
[----:B------:R-:W-:Y:S01]  /*7580*/  IMAD.IADD R3, R37, 0x1, R2 ;  /* 0x0000000125037824 */ /* 0x000fe200078e0202 */
[----:B------:R0:W-:Y:S01]  /*7590*/  STG.E desc[UR16][R28.64], RZ ;  /* 0x000000ff1c007986 */ /* 0x0001e2000c101910 */
[----:B------:R-:W-:-:S04]  /*75a0*/  IMAD.WIDE.U32 R30, R31, 0x4, R22 ;  /* 0x000000041f1e7825 */ /* 0x000fc800078e0016 */
        /* <DEDUP_REMOVED lines=10> */
[----:B------:R-:W-:-:S07]  /*7650*/  MOV R3, R8 ;  /* 0x0000000800037202 */ /* 0x000fce0000000f00 */
.L_x_94:
[----:B------:R-:W-:Y:S05]  /*7660*/  @!P0 BRA `(.L_x_96) ;  /* 0x0000000000888947 */ /* 0x000fea0003800000 */
[----:B------:R-:W-:Y:S01]  /*7670*/  VIADD R7, R6, 0xffffffff ;  /* 0xffffffff06077836 */ /* 0x000fe20000000000 */
[----:B------:R-:W-:-:S04]  /*7680*/  ISETP.NE.AND P2, PT, R38, RZ, PT ;  /* 0x000000ff2600720c */ /* 0x000fc80003f45270 */
[----:B------:R-:W-:-:S13]  /*7690*/  ISETP.GE.U32.AND P1, PT, R7, 0x3, PT ;  /* 0x000000030700780c */ /* 0x000fda0003f26070 */
[----:B------:R-:W-:Y:S05]  /*76a0*/  @!P1 BRA `(.L_x_97) ;  /* 0x0000000000389947 */ /* 0x000fea0003800000 */
[----:B0--3--:R-:W0:Y:S01]  /*76b0*/  LDC.64 R28, c[0x0][0x388] ;  /* 0x0000e200ff1c7b82 */ /* 0x009e220000000a00 */
[C---:B-12-4-:R-:W-:Y:S02]  /*76c0*/  IMAD R23, R3.reuse, R2, RZ ;  /* 0x0000000203177224 */ /* 0x056fe400078e02ff */
[----:B------:R-:W-:-:S03]  /*76d0*/  VIADD R3, R3, 0x4 ;  /* 0x0000000403037836 */ /* 0x000fc60000000000 */
[----:B------:R-:W-:-:S05]  /*76e0*/  IADD3 R25, PT, PT, R23, R2, RZ ;  /* 0x0000000217197210 */ /* 0x000fca0007ffe0ff */
[----:B------:R-:W-:-:S05]  /*76f0*/  IMAD.IADD R27, R25, 0x1, R2 ;  /* 0x00000001191b7824 */ /* 0x000fca00078e0202 */
[----:B------:R-:W-:Y:S01]  /*7700*/  IADD3 R7, PT, PT, R27, R2, RZ ;  /* 0x000000021b077210 */ /* 0x000fe20007ffe0ff */
        /* <DEDUP_REMOVED lines=8> */
.L_x_97:
[----:B------:R-:W-:Y:S05]  /*7790*/  @!P2 BRA `(.L_x_96) ;  /* 0x00000000003ca947 */ /* 0x000fea0003800000 */
[----:B------:R-:W-:Y:S02]  /*77a0*/  ISETP.NE.AND P2, PT, R9, RZ, PT ;  /* 0x000000ff0900720c */ /* 0x000fe40003f45270 */
[----:B------:R-:W-:-:S11]  /*77b0*/  ISETP.NE.AND P1, PT, R38, 0x1, PT ;  /* 0x000000012600780c */ /* 0x000fd60003f25270 */
[----:B0---4-:R-:W0:Y:S02]  /*77c0*/  @P2 LDC.64 R26, c[0x0][0x388] ;  /* 0x0000e200ff1a2b82 */ /* 0x011e240000000a00 */
[----:B------:R-:W-:Y:S05]  /*77d0*/  @!P1 BRA `(.L_x_98) ;  /* 0x0000000000209947 */ /* 0x000fea0003800000 */
[----:B-123--:R-:W1:Y:S01]  /*77e0*/  LDC.64 R22, c[0x0][0x388] ;  /* 0x0000e200ff167b82 */ /* 0x00ee620000000a00 */
[C---:B------:R-:W-:Y:S02]  /*77f0*/  IMAD R25, R3.reuse, R2, RZ ;  /* 0x0000000203197224 */ /* 0x040fe400078e02ff */
[----:B------:R-:W-:-:S03]  /*7800*/  VIADD R3, R3, 0x2 ;  /* 0x0000000203037836 */ /* 0x000fc60000000000 */
[C---:B------:R-:W-:Y:S01]  /*7810*/  IADD3 R7, PT, PT, R25.reuse, R2, RZ ;  /* 0x0000000219077210 */ /* 0x040fe20007ffe0ff */
[----:B-1----:R-:W-:-:S04]  /*7820*/  IMAD.WIDE.U32 R24, R25, 0x4, R22 ;  /* 0x0000000419187825 */ /* 0x002fc800078e0016 */
[----:B------:R-:W-:Y:S01]  /*7830*/  IMAD.WIDE.U32 R22, R7, 0x4, R22 ;  /* 0x0000000407167825 */ /* 0x000fe200078e0016 */
[----:B------:R4:W-:Y:S04]  /*7840*/  STG.E desc[UR16][R24.64], RZ ;  /* 0x000000ff18007986 */ /* 0x0009e8000c101910 */
[----:B------:R4:W-:Y:S02]  /*7850*/  STG.E desc[UR16][R22.64], RZ ;  /* 0x000000ff16007986 */ /* 0x0009e4000c101910 */
.L_x_98:
[----:B-1234-:R-:W-:-:S04]  /*7860*/  @P2 IMAD R23, R3, R2, RZ ;  /* 0x0000000203172224 */ /* 0x01efc800078e02ff */
[----:B0-----:R-:W-:-:S05]  /*7870*/  @P2 IMAD.WIDE.U32 R22, R23, 0x4, R26 ;  /* 0x0000000417162825 */ /* 0x001fca00078e001a */
[----:B------:R0:W-:Y:S02]  /*7880*/  @P2 STG.E desc[UR16][R22.64], RZ ;  /* 0x000000ff16002986 */ /* 0x0001e4000c101910 */
.L_x_96:
[----:B------:R-:W-:Y:S01]  /*7890*/  HFMA2 R3, -RZ, RZ, 0, 0 ;  /* 0x00000000ff037431 */ /* 0x000fe200000001ff */
[----:B------:R-:W-:Y:S06]  /*78a0*/  BRA.U !UP0, `(.L_x_99) ;  /* 0x00000001085c7547 */ /* 0x000fec000b800000 */
[----:B------:R-:W-:-:S07]  /*78b0*/  IMAD.MOV.U32 R3, RZ, RZ, RZ ;  /* 0x000000ffff037224 */ /* 0x000fce00078e00ff */
.L_x_100:
[----:B01234-:R-:W0:Y:S01]  /*78c0*/  LDC.64 R22, c[0x0][0x388] ;  /* 0x0000e200ff167b82 */ /* 0x01fe220000000a00 */
[C---:B------:R-:W-:Y:S01]  /*78d0*/  IMAD R7, R3.reuse, R2, UR7 ;  /* 0x0000000703077e24 */ /* 0x040fe2000f8e0202 */
[----:B------:R-:W-:-:S04]  /*78e0*/  IADD3 R3, PT, PT, R3, 0x8, RZ ;  /* 0x0000000803037810 */ /* 0x000fc80007ffe0ff */
        /* <DEDUP_REMOVED lines=18> */
[----:B------:R-:W-:-:S07]  /*7a10*/  IMAD.MOV.U32 R3, RZ, RZ, R8 ;  /* 0x000000ffff037224 */ /* 0x000fce00078e0008 */
.L_x_99:
[----:B------:R-:W-:Y:S05]  /*7a20*/  @!P0 BRA `(.L_x_64) ;  /* 0x0000000000788947 */ /* 0x000fea0003800000 */
[----:B------:R-:W-:Y:S02]  /*7a30*/  IADD3 R6, PT, PT, R6, -0x1, RZ ;  /* 0xffffffff06067810 */ /* 0x000fe40007ffe0ff */
[----:B------:R-:W-:Y:S02]  /*7a40*/  ISETP.NE.AND P1, PT, R38, RZ, PT ;  /* 0x000000ff2600720c */ /* 0x000fe40003f25270 */
[----:B------:R-:W-:-:S13]  /*7a50*/  ISETP.GE.U32.AND P0, PT, R6, 0x3, PT ;  /* 0x000000030600780c */ /* 0x000fda0003f06070 */
[----:B------:R-:W-:Y:S05]  /*7a60*/  @!P0 BRA `(.L_x_101) ;  /* 0x00000000002c8947 */ /* 0x000fea0003800000 */
[----:B------:R-:W5:Y:S01]  /*7a70*/  LDC.64 R6, c[0x0][0x388] ;  /* 0x0000e200ff067b82 */ /* 0x000f620000000a00 */
[C---:B01234-:R-:W-:Y:S02]  /*7a80*/  IMAD R23, R3.reuse, R2, UR7 ;  /* 0x0000000703177e24 */ /* 0x05ffe4000f8e0202 */
[----:B------:R-:W-:Y:S02]  /*7a90*/  VIADD R3, R3, 0x4 ;  /* 0x0000000403037836 */ /* 0x000fe40000000000 */
[----:B-----5:R-:W-:-:S05]  /*7aa0*/  IMAD.WIDE R6, R23, 0x4, R6 ;  /* 0x0000000417067825 */ /* 0x020fca00078e0206 */
[----:B------:R0:W-:Y:S01]  /*7ab0*/  STG.E desc[UR16][R6.64], RZ ;  /* 0x000000ff06007986 */ /* 0x0001e2000c101910 */
[----:B------:R-:W-:-:S05]  /*7ac0*/  IMAD.WIDE.U32 R22, R2, 0x4, R6 ;  /* 0x0000000402167825 */ /* 0x000fca00078e0006 */
[----:B------:R0:W-:Y:S01]  /*7ad0*/  STG.E desc[UR16][R22.64], RZ ;  /* 0x000000ff16007986 */ /* 0x0001e2000c101910 */
[----:B------:R-:W-:-:S05]  /*7ae0*/  IMAD.WIDE.U32 R24, R2, 0x4, R22 ;  /* 0x0000000402187825 */ /* 0x000fca00078e0016 */
[----:B------:R0:W-:Y:S01]  /*7af0*/  STG.E desc[UR16][R24.64], RZ ;  /* 0x000000ff18007986 */ /* 0x0001e2000c101910 */
[----:B------:R-:W-:-:S05]  /*7b00*/  IMAD.WIDE.U32 R26, R2, 0x4, R24 ;  /* 0x00000004021a7825 */ /* 0x000fca00078e0018 */
[----:B------:R0:W-:Y:S02]  /*7b10*/  STG.E desc[UR16][R26.64], RZ ;  /* 0x000000ff1a007986 */ /* 0x0001e4000c101910 */
.L_x_101:
[----:B------:R-:W-:Y:S05]  /*7b20*/  @!P1 BRA `(.L_x_64) ;  /* 0x0000000000389947 */ /* 0x000fea0003800000 */
[----:B------:R-:W-:Y:S02]  /*7b30*/  ISETP.NE.AND P1, PT, R9, RZ, PT ;  /* 0x000000ff0900720c */ /* 0x000fe40003f25270 */
[----:B------:R-:W-:-:S11]  /*7b40*/  ISETP.NE.AND P0, PT, R38, 0x1, PT ;  /* 0x000000012600780c */ /* 0x000fd60003f05270 */
[----:B01234-:R-:W0:Y:S02]  /*7b50*/  @P1 LDC.64 R22, c[0x0][0x388] ;  /* 0x0000e200ff161b82 */ /* 0x01fe240000000a00 */
[----:B------:R-:W-:Y:S05]  /*7b60*/  @!P0 BRA `(.L_x_102) ;  /* 0x00000000001c8947 */ /* 0x000fea0003800000 */
[----:B------:R-:W1:Y:S01]  /*7b70*/  LDC.64 R6, c[0x0][0x388] ;  /* 0x0000e200ff067b82 */ /* 0x000e620000000a00 */
[C---:B------:R-:W-:Y:S01]  /*7b80*/  IMAD R9, R3.reuse, R2, UR7 ;  /* 0x0000000703097e24 */ /* 0x040fe2000f8e0202 */
[----:B------:R-:W-:-:S03]  /*7b90*/  IADD3 R3, PT, PT, R3, 0x2, RZ ;  /* 0x0000000203037810 */ /* 0x000fc60007ffe0ff */
[----:B-1----:R-:W-:-:S05]  /*7ba0*/  IMAD.WIDE R6, R9, 0x4, R6 ;  /* 0x0000000409067825 */ /* 0x002fca00078e0206 */
[----:B------:R1:W-:Y:S01]  /*7bb0*/  STG.E desc[UR16][R6.64], RZ ;  /* 0x000000ff06007986 */ /* 0x0003e2000c101910 */
[----:B------:R-:W-:-:S05]  /*7bc0*/  IMAD.WIDE.U32 R8, R2, 0x4, R6 ;  /* 0x0000000402087825 */ /* 0x000fca00078e0006 */
[----:B------:R1:W-:Y:S02]  /*7bd0*/  STG.E desc[UR16][R8.64], RZ ;  /* 0x000000ff08007986 */ /* 0x0003e4000c101910 */
.L_x_102:
[----:B------:R-:W-:-:S04]  /*7be0*/  @P1 IMAD R3, R3, R2, UR7 ;  /* 0x0000000703031e24 */ /* 0x000fc8000f8e0202 */
[----:B0-----:R-:W-:-:S05]  /*7bf0*/  @P1 IMAD.WIDE R2, R3, 0x4, R22 ;  /* 0x0000000403021825 */ /* 0x001fca00078e0216 */
[----:B------:R0:W-:Y:S02]  /*7c00*/  @P1 STG.E desc[UR16][R2.64], RZ ;  /* 0x000000ff02001986 */ /* 0x0001e4000c101910 */
.L_x_64:
[----:B------:R-:W5:Y:S01]  /*7c10*/  LDCU UR6, c[0x0][0x3c0] ;  /* 0x00007800ff0677ac */ /* 0x000f620008000800 */
[----:B------:R-:W-:Y:S02]  /*7c20*/  UIADD3 UR5, UPT, UPT, UR4, 0x1, URZ ;  /* 0x0000000104057890 */ /* 0x000fe4000fffe0ff */
[----:B-----5:R-:W-:-:S05]  /*7c30*/  UISETP.NE.AND UP0, UPT, UR4, UR6, UPT ;  /* 0x000000060400728c */ /* 0x020fca000bf05270 */
[----:B------:R-:W-:-:S04]  /*7c40*/  UMOV UR4, UR5 ;  /* 0x0000000500047c82 */ /* 0x000fc80008000000 */
[----:B------:R-:W-:Y:S05]  /*7c50*/  BRA.U UP0, `(.L_x_103) ;  /* 0xffffff8500c87547 */ /* 0x000fea000b83ffff */
[----:B------:R-:W-:Y:S05]  /*7c60*/  EXIT ;  /* 0x000000000000794d */ /* 0x000fea0003800000 */
        .weak           $__internal_0_$__cuda_sm20_dblrcp_rn_slowpath_v3
        .type           $__internal_0_$__cuda_sm20_dblrcp_rn_slowpath_v3,@function
        .size           $__internal_0_$__cuda_sm20_dblrcp_rn_slowpath_v3,($__internal_1_$__cuda_sm20_div_rn_f64_full - $__internal_0_$__cuda_sm20_dblrcp_rn_slowpath_v3)
$__internal_0_$__cuda_sm20_dblrcp_rn_slowpath_v3:
[----:B------:R-:W-:-:S14]  /*7c70*/  DSETP.GTU.AND P0, PT, |R2|, +INF , PT ;  /* 0x7ff000000200742a */ /* 0x000fdc0003f0c200 */
[----:B------:R-:W-:Y:S05]  /*7c80*/  @P0 BRA `(.L_x_104) ;  /* 0x00000000007c0947 */ /* 0x000fea0003800000 */
[----:B------:R-:W-:-:S05]  /*7c90*/  LOP3.LUT R0, R3, 0x7fffffff, RZ, 0xc0, !PT ;  /* 0x7fffffff03007812 */ /* 0x000fca00078ec0ff */
[----:B------:R-:W-:-:S05]  /*7ca0*/  VIADD R4, R0, 0xffffffff ;  /* 0xffffffff00047836 */ /* 0x000fca0000000000 */
[----:B------:R-:W-:-:S13]  /*7cb0*/  ISETP.GE.U32.AND P0, PT, R4, 0x7fefffff, PT ;  /* 0x7fefffff0400780c */ /* 0x000fda0003f06070 */
[----:B------:R-:W-:Y:S02]  /*7cc0*/  @P0 LOP3.LUT R5, R3, 0x7ff00000, RZ, 0x3c, !PT ;  /* 0x7ff0000003050812 */ /* 0x000fe400078e3cff */
[----:B------:R-:W-:Y:S01]  /*7cd0*/  @P0 MOV R4, RZ ;  /* 0x000000ff00040202 */ /* 0x000fe20000000f00 */
[----:B------:R-:W-:Y:S06]  /*7ce0*/  @P0 BRA `(.L_x_105) ;  /* 0x00000000006c0947 */ /* 0x000fec0003800000 */
[----:B------:R-:W-:-:S13]  /*7cf0*/  ISETP.GE.U32.AND P0, PT, R0, 0x1000001, PT ;  /* 0x010000010000780c */ /* 0x000fda0003f06070 */
[----:B------:R-:W-:Y:S05]  /*7d00*/  @!P0 BRA `(.L_x_106) ;  /* 0x0000000000348947 */ /* 0x000fea0003800000 */
[----:B------:R-:W-:Y:S01]  /*7d10*/  VIADD R5, R3, 0xc0200000 ;  /* 0xc020000003057836 */ /* 0x000fe20000000000 */
[----:B------:R-:W-:-:S03]  /*7d20*/  MOV R4, R2 ;  /* 0x0000000200047202 */ /* 0x000fc60000000f00 */
[----:B------:R-:W0:Y:S03]  /*7d30*/  MUFU.RCP64H R7, R5 ;  /* 0x0000000500077308 */ /* 0x000e260000001800 */
[----:B0-----:R-:W-:-:S08]  /*7d40*/  DFMA R8, -R4, R6, 1 ;  /* 0x3ff000000408742b */ /* 0x001fd00000000106 */
[----:B------:R-:W-:-:S08]  /*7d50*/  DFMA R8, R8, R8, R8 ;  /* 0x000000080808722b */ /* 0x000fd00000000008 */
[----:B------:R-:W-:-:S08]  /*7d60*/  DFMA R8, R6, R8, R6 ;  /* 0x000000080608722b */ /* 0x000fd00000000006 */
[----:B------:R-:W-:-:S08]  /*7d70*/  DFMA R6, -R4, R8, 1 ;  /* 0x3ff000000406742b */ /* 0x000fd00000000108 */
[----:B------:R-:W-:-:S08]  /*7d80*/  DFMA R6, R8, R6, R8 ;  /* 0x000000060806722b */ /* 0x000fd00000000008 */
[----:B------:R-:W-:-:S08]  /*7d90*/  DMUL R6, R6, 2.2250738585072013831e-308 ;  /* 0x0010000006067828 */ /* 0x000fd00000000000 */
[----:B------:R-:W-:-:S08]  /*7da0*/  DFMA R2, -R2, R6, 1 ;  /* 0x3ff000000202742b */ /* 0x000fd00000000106 */
[----:B------:R-:W-:-:S08]  /*7db0*/  DFMA R2, R2, R2, R2 ;  /* 0x000000020202722b */ /* 0x000fd00000000002 */
[----:B------:R-:W-:Y:S01]  /*7dc0*/  DFMA R4, R6, R2, R6 ;  /* 0x000000020604722b */ /* 0x000fe20000000006 */
[----:B------:R-:W-:Y:S10]  /*7dd0*/  BRA `(.L_x_105) ;  /* 0x0000000000307947 */ /* 0x000ff40003800000 */
.L_x_106:
[----:B------:R-:W-:Y:S01]  /*7de0*/  DMUL R2, R2, 8.11296384146066816958e+31 ;  /* 0x4690000002027828 */ /* 0x000fe20000000000 */
[----:B------:R-:W-:-:S05]  /*7df0*/  IMAD.MOV.U32 R4, RZ, RZ, R6 ;  /* 0x000000ffff047224 */ /* 0x000fca00078e0006 */
[----:B------:R-:W0:Y:S02]  /*7e00*/  MUFU.RCP64H R5, R3 ;  /* 0x0000000300057308 */ /* 0x000e240000001800 */
[----:B0-----:R-:W-:-:S08]  /*7e10*/  DFMA R6, -R2, R4, 1 ;  /* 0x3ff000000206742b */ /* 0x001fd00000000104 */
[----:B------:R-:W-:-:S08]  /*7e20*/  DFMA R6, R6, R6, R6 ;  /* 0x000000060606722b */ /* 0x000fd00000000006 */
[----:B------:R-:W-:-:S08]  /*7e30*/  DFMA R6, R4, R6, R4 ;  /* 0x000000060406722b */ /* 0x000fd00000000004 */
[----:B------:R-:W-:-:S08]  /*7e40*/  DFMA R4, -R2, R6, 1 ;  /* 0x3ff000000204742b */ /* 0x000fd00000000106 */
[----:B------:R-:W-:-:S08]  /*7e50*/  DFMA R4, R6, R4, R6 ;  /* 0x000000040604722b */ /* 0x000fd00000000006 */
[----:B------:R-:W-:Y:S01]  /*7e60*/  DMUL R4, R4, 8.11296384146066816958e+31 ;  /* 0x4690000004047828 */ /* 0x000fe20000000000 */
[----:B------:R-:W-:Y:S10]  /*7e70*/  BRA `(.L_x_105) ;  /* 0x0000000000087947 */ /* 0x000ff40003800000 */
.L_x_104:
[----:B------:R-:W-:Y:S02]  /*7e80*/  LOP3.LUT R5, R3, 0x80000, RZ, 0xfc, !PT ;  /* 0x0008000003057812 */ /* 0x000fe400078efcff */
[----:B------:R-:W-:-:S07]  /*7e90*/  MOV R4, R2 ;  /* 0x0000000200047202 */ /* 0x000fce0000000f00 */
.L_x_105:
[----:B------:R-:W-:Y:S01]  /*7ea0*/  IMAD.MOV.U32 R2, RZ, RZ, R10 ;  /* 0x000000ffff027224 */ /* 0x000fe200078e000a */
[----:B------:R-:W-:Y:S01]  /*7eb0*/  MOV R3, 0x0 ;  /* 0x0000000000037802 */ /* 0x000fe20000000f00 */
[----:B------:R-:W-:Y:S01]  /*7ec0*/  IMAD.MOV.U32 R20, RZ, RZ, R4 ;  /* 0x000000ffff147224 */ /* 0x000fe200078e0004 */
[----:B------:R-:W-:Y:S02]  /*7ed0*/  MOV R21, R5 ;  /* 0x0000000500157202 */ /* 0x000fe40000000f00 */
[----:B------:R-:W-:Y:S05]  /*7ee0*/  RET.REL.NODEC R2 `(_Z6cavityPfS_S_S_S_S_S_iiiiifffif) ;  /* 0xffffff8002447950 */ /* 0x000fea0003c3ffff */
        .weak           $__internal_1_$__cuda_sm20_div_rn_f64_full
        .type           $__internal_1_$__cuda_sm20_div_rn_f64_full,@function
        .size           $__internal_1_$__cuda_sm20_div_rn_f64_full,($__internal_2_$__cuda_sm3x_div_rn_noftz_f32_slowpath - $__internal_1_$__cuda_sm20_div_rn_f64_full)
$__internal_1_$__cuda_sm20_div_rn_f64_full:
[C---:B------:R-:W-:Y:S02]  /*7ef0*/  FSETP.GEU.AND P2, PT, |R25|.reuse, 1.469367938527859385e-39, PT ;  /* 0x001000001900780b */ /* 0x040fe40003f4e200 */
[C---:B------:R-:W-:Y:S02]  /*7f00*/  LOP3.LUT R22, R25.reuse, 0x800fffff, RZ, 0xc0, !PT ;  /* 0x800fffff19167812 */ /* 0x040fe400078ec0ff */
[----:B------:R-:W-:Y:S02]  /*7f10*/  MOV R8, 0x1 ;  /* 0x0000000100087802 */ /* 0x000fe40000000f00 */
[----:B------:R-:W-:Y:S01]  /*7f20*/  LOP3.LUT R23, R22, 0x3ff00000, RZ, 0xfc, !PT ;  /* 0x3ff0000016177812 */ /* 0x000fe200078efcff */
[----:B------:R-:W-:Y:S01]  /*7f30*/  IMAD.MOV.U32 R22, RZ, RZ, R24 ;  /* 0x000000ffff167224 */ /* 0x000fe200078e0018 */
[----:B------:R-:W-:Y:S02]  /*7f40*/  LOP3.LUT R46, R25, 0x7ff00000, RZ, 0xc0, !PT ;  /* 0x7ff00000192e7812 */ /* 0x000fe400078ec0ff */
[----:B------:R-:W-:-:S03]  /*7f50*/  LOP3.LUT R7, R27, 0x7ff00000, RZ, 0xc0, !PT ;  /* 0x7ff000001b077812 */ /* 0x000fc600078ec0ff */
[----:B------:R-:W-:Y:S01]  /*7f60*/  @!P2 DMUL R22, R24, 8.98846567431157953865e+307 ;  /* 0x7fe000001816a828 */ /* 0x000fe20000000000 */
[----:B------:R-:W-:-:S05]  /*7f70*/  ISETP.GE.U32.AND P3, PT, R7, R46, PT ;  /* 0x0000002e0700720c */ /* 0x000fca0003f66070 */
[----:B------:R-:W0:Y:S02]  /*7f80*/  MUFU.RCP64H R9, R23 ;  /* 0x0000001700097308 */ /* 0x000e240000001800 */
[----:B0-----:R-:W-:-:S08]  /*7f90*/  DFMA R52, R8, -R22, 1 ;  /* 0x3ff000000834742b */ /* 0x001fd00000000816 */
[----:B------:R-:W-:-:S08]  /*7fa0*/  DFMA R52, R52, R52, R52 ;  /* 0x000000343434722b */ /* 0x000fd00000000034 */
[----:B------:R-:W-:Y:S01]  /*7fb0*/  DFMA R52, R8, R52, R8 ;  /* 0x000000340834722b */ /* 0x000fe20000000008 */
[----:B------:R-:W-:Y:S01]  /*7fc0*/  IMAD.MOV.U32 R8, RZ, RZ, 0x1ca00000 ;  /* 0x1ca00000ff087424 */ /* 0x000fe200078e00ff */
[----:B------:R-:W-:-:S06]  /*7fd0*/  MOV R9, R7 ;  /* 0x0000000700097202 */ /* 0x000fcc0000000f00 */
[----:B------:R-:W-:-:S08]  /*7fe0*/  DFMA R28, R52, -R22, 1 ;  /* 0x3ff00000341c742b */ /* 0x000fd00000000816 */
[----:B------:R-:W-:Y:S01]  /*7ff0*/  DFMA R52, R52, R28, R52 ;  /* 0x0000001c3434722b */ /* 0x000fe20000000034 */
[----:B------:R-:W-:Y:S01]  /*8000*/  SEL R29, R8, 0x63400000, !P3 ;  /* 0x63400000081d7807 */ /* 0x000fe20005800000 */
[----:B------:R-:W-:Y:S01]  /*8010*/  IMAD.MOV.U32 R28, RZ, RZ, R26 ;  /* 0x000000ffff1c7224 */ /* 0x000fe200078e001a */
[----:B------:R-:W-:Y:S02]  /*8020*/  FSETP.GEU.AND P3, PT, |R27|, 1.469367938527859385e-39, PT ;  /* 0x001000001b00780b */ /* 0x000fe40003f6e200 */
[----:B------:R-:W-:-:S11]  /*8030*/  LOP3.LUT R29, R29, 0x800fffff, R27, 0xf8, !PT ;  /* 0x800fffff1d1d7812 */ /* 0x000fd600078ef81b */
[----:B------:R-:W-:Y:S05]  /*8040*/  @P3 BRA `(.L_x_107) ;  /* 0x0000000000203947 */ /* 0x000fea0003800000 */
[----:B------:R-:W-:-:S04]  /*8050*/  LOP3.LUT R30, R25, 0x7ff00000, RZ, 0xc0, !PT ;  /* 0x7ff00000191e7812 */ /* 0x000fc800078ec0ff */
[----:B------:R-:W-:Y:S02]  /*8060*/  ISETP.GE.U32.AND P3, PT, R7, R30, PT ;  /* 0x0000001e0700720c */ /* 0x000fe40003f66070 */
[----:B------:R-:W-:Y:S02]  /*8070*/  MOV R30, RZ ;  /* 0x000000ff001e7202 */ /* 0x000fe40000000f00 */
[----:B------:R-:W-:-:S04]  /*8080*/  SEL R9, R8, 0x63400000, !P3 ;  /* 0x6340000008097807 */ /* 0x000fc80005800000 */
[----:B------:R-:W-:-:S04]  /*8090*/  LOP3.LUT R9, R9, 0x80000000, R27, 0xf8, !PT ;  /* 0x8000000009097812 */ /* 0x000fc800078ef81b */
[----:B------:R-:W-:-:S06]  /*80a0*/  LOP3.LUT R31, R9, 0x100000, RZ, 0xfc, !PT ;  /* 0x00100000091f7812 */ /* 0x000fcc00078efcff */
[----:B------:R-:W-:-:S10]  /*80b0*/  DFMA R28, R28, 2, -R30 ;  /* 0x400000001c1c782b */ /* 0x000fd4000000081e */
[----:B------:R-:W-:-:S07]  /*80c0*/  LOP3.LUT R9, R29, 0x7ff00000, RZ, 0xc0, !PT ;  /* 0x7ff000001d097812 */ /* 0x000fce00078ec0ff */
.L_x_107:
[----:B------:R-:W-:Y:S01]  /*80d0*/  VIADD R47, R9, 0xffffffff ;  /* 0xffffffff092f7836 */ /* 0x000fe20000000000 */
[----:B------:R-:W-:Y:S01]  /*80e0*/  @!P2 LOP3.LUT R46, R23, 0x7ff00000, RZ, 0xc0, !PT ;  /* 0x7ff00000172ea812 */ /* 0x000fe200078ec0ff */
[----:B------:R-:W-:-:S03]  /*80f0*/  DMUL R54, R52, R28 ;  /* 0x0000001c34367228 */ /* 0x000fc60000000000 */
[----:B------:R-:W-:Y:S02]  /*8100*/  ISETP.GT.U32.AND P2, PT, R47, 0x7feffffe, PT ;  /* 0x7feffffe2f00780c */ /* 0x000fe40003f44070 */
[----:B------:R-:W-:-:S03]  /*8110*/  IADD3 R47, PT, PT, R46, -0x1, RZ ;  /* 0xffffffff2e2f7810 */ /* 0x000fc60007ffe0ff */
[----:B------:R-:W-:Y:S01]  /*8120*/  DFMA R30, R54, -R22, R28 ;  /* 0x80000016361e722b */ /* 0x000fe2000000001c */
[----:B------:R-:W-:-:S07]  /*8130*/  ISETP.GT.U32.OR P2, PT, R47, 0x7feffffe, P2 ;  /* 0x7feffffe2f00780c */ /* 0x000fce0001744470 */
[----:B------:R-:W-:-:S06]  /*8140*/  DFMA R30, R52, R30, R54 ;  /* 0x0000001e341e722b */ /* 0x000fcc0000000036 */
[----:B------:R-:W-:Y:S05]  /*8150*/  @P2 BRA `(.L_x_108) ;  /* 0x0000000000742947 */ /* 0x000fea0003800000 */
[----:B------:R-:W-:-:S04]  /*8160*/  LOP3.LUT R26, R25, 0x7ff00000, RZ, 0xc0, !PT ;  /* 0x7ff00000191a7812 */ /* 0x000fc800078ec0ff */
[CC--:B------:R-:W-:Y:S02]  /*8170*/  VIADDMNMX R9, R7.reuse, -R26.reuse, 0xb9600000, !PT ;  /* 0xb960000007097446 */ /* 0x0c0fe4000780091a */
[----:B------:R-:W-:Y:S01]  /*8180*/  ISETP.GE.U32.AND P2, PT, R7, R26, PT ;  /* 0x0000001a0700720c */ /* 0x000fe20003f46070 */
[----:B------:R-:W-:Y:S01]  /*8190*/  IMAD.MOV.U32 R26, RZ, RZ, RZ ;  /* 0x000000ffff1a7224 */ /* 0x000fe200078e00ff */
[----:B------:R-:W-:Y:S02]  /*81a0*/  VIMNMX R9, PT, PT, R9, 0x46a00000, PT ;  /* 0x46a0000009097848 */ /* 0x000fe40003fe0100 */
[----:B------:R-:W-:-:S05]  /*81b0*/  SEL R8, R8, 0x63400000, !P2 ;  /* 0x6340000008087807 */ /* 0x000fca0005000000 */
[----:B------:R-:W-:-:S05]  /*81c0*/  IMAD.IADD R8, R9, 0x1, -R8 ;  /* 0x0000000109087824 */ /* 0x000fca00078e0a08 */
[----:B------:R-:W-:-:S06]  /*81d0*/  IADD3 R27, PT, PT, R8, 0x7fe00000, RZ ;  /* 0x7fe00000081b7810 */ /* 0x000fcc0007ffe0ff */
[----:B------:R-:W-:-:S10]  /*81e0*/  DMUL R52, R30, R26 ;  /* 0x0000001a1e347228 */ /* 0x000fd40000000000 */
[----:B------:R-:W-:-:S13]  /*81f0*/  FSETP.GTU.AND P2, PT, |R53|, 1.469367938527859385e-39, PT ;  /* 0x001000003500780b */ /* 0x000fda0003f4c200 */
[----:B------:R-:W-:Y:S05]  /*8200*/  @P2 BRA `(.L_x_109) ;  /* 0x0000000000a82947 */ /* 0x000fea0003800000 */
[----:B------:R-:W-:Y:S01]  /*8210*/  DFMA R22, R30, -R22, R28 ;  /* 0x800000161e16722b */ /* 0x000fe2000000001c */
[----:B------:R-:W-:-:S09]  /*8220*/  MOV R26, RZ ;  /* 0x000000ff001a7202 */ /* 0x000fd20000000f00 */
[C---:B------:R-:W-:Y:S02]  /*8230*/  FSETP.NEU.AND P2, PT, R23.reuse, RZ, PT ;  /* 0x000000ff1700720b */ /* 0x040fe40003f4d000 */
[----:B------:R-:W-:-:S04]  /*8240*/  LOP3.LUT R24, R23, 0x80000000, R25, 0x48, !PT ;  /* 0x8000000017187812 */ /* 0x000fc800078e4819 */
[----:B------:R-:W-:-:S07]  /*8250*/  LOP3.LUT R27, R24, R27, RZ, 0xfc, !PT ;  /* 0x0000001b181b7212 */ /* 0x000fce00078efcff */
[----:B------:R-:W-:Y:S05]  /*8260*/  @!P2 BRA `(.L_x_109) ;  /* 0x000000000090a947 */ /* 0x000fea0003800000 */
[----:B------:R-:W-:Y:S01]  /*8270*/  IMAD.MOV R23, RZ, RZ, -R8 ;  /* 0x000000ffff177224 */ /* 0x000fe200078e0a08 */
[----:B------:R-:W-:Y:S02]  /*8280*/  MOV R22, RZ ;  /* 0x000000ff00167202 */ /* 0x000fe40000000f00 */
[----:B------:R-:W-:-:S04]  /*8290*/  IADD3 R8, PT, PT, -R8, -0x43300000, RZ ;  /* 0xbcd0000008087810 */ /* 0x000fc80007ffe1ff */
[----:B------:R-:W-:Y:S02]  /*82a0*/  DFMA R22, R52, -R22, R30 ;  /* 0x800000163416722b */ /* 0x000fe4000000001e */
[----:B------:R-:W-:-:S08]  /*82b0*/  DMUL.RP R30, R30, R26 ;  /* 0x0000001a1e1e7228 */ /* 0x000fd00000008000 */
[----:B------:R-:W-:Y:S02]  /*82c0*/  FSETP.NEU.AND P2, PT, |R23|, R8, PT ;  /* 0x000000081700720b */ /* 0x000fe40003f4d200 */
[----:B------:R-:W-:Y:S02]  /*82d0*/  LOP3.LUT R24, R31, R24, RZ, 0x3c, !PT ;  /* 0x000000181f187212 */ /* 0x000fe400078e3cff */
[----:B------:R-:W-:Y:S02]  /*82e0*/  FSEL R8, R30, R52, !P2 ;  /* 0x000000341e087208 */ /* 0x000fe40005000000 */
[----:B------:R-:W-:-:S03]  /*82f0*/  FSEL R9, R24, R53, !P2 ;  /* 0x0000003518097208 */ /* 0x000fc60005000000 */
[----:B------:R-:W-:Y:S01]  /*8300*/  IMAD.MOV.U32 R52, RZ, RZ, R8 ;  /* 0x000000ffff347224 */ /* 0x000fe200078e0008 */
[----:B------:R-:W-:Y:S01]  /*8310*/  MOV R53, R9 ;  /* 0x0000000900357202 */ /* 0x000fe20000000f00 */
[----:B------:R-:W-:Y:S06]  /*8320*/  BRA `(.L_x_109) ;  /* 0x0000000000607947 */ /* 0x000fec0003800000 */
.L_x_108:
[----:B------:R-:W-:-:S14]  /*8330*/  DSETP.NAN.AND P2, PT, R26, R26, PT ;  /* 0x0000001a1a00722a */ /* 0x000fdc0003f48000 */
[----:B------:R-:W-:Y:S05]  /*8340*/  @P2 BRA `(.L_x_110) ;  /* 0x00000000004c2947 */ /* 0x000fea0003800000 */
[----:B------:R-:W-:-:S14]  /*8350*/  DSETP.NAN.AND P2, PT, R24, R24, PT ;  /* 0x000000181800722a */ /* 0x000fdc0003f48000 */
[----:B------:R-:W-:Y:S05]  /*8360*/  @P2 BRA `(.L_x_111) ;  /* 0x0000000000342947 */ /* 0x000fea0003800000 */
[----:B------:R-:W-:Y:S01]  /*8370*/  ISETP.NE.AND P2, PT, R9, R46, PT ;  /* 0x0000002e0900720c */ /* 0x000fe20003f45270 */
[----:B------:R-:W-:Y:S01]  /*8380*/  IMAD.MOV.U32 R52, RZ, RZ, 0x0 ;  /* 0x00000000ff347424 */ /* 0x000fe200078e00ff */
[----:B------:R-:W-:-:S11]  /*8390*/  MOV R53, 0xfff80000 ;  /* 0xfff8000000357802 */ /* 0x000fd60000000f00 */
[----:B------:R-:W-:Y:S05]  /*83a0*/  @!P2 BRA `(.L_x_109) ;  /* 0x000000000040a947 */ /* 0x000fea0003800000 */
[----:B------:R-:W-:Y:S02]  /*83b0*/  ISETP.NE.AND P2, PT, R9, 0x7ff00000, PT ;  /* 0x7ff000000900780c */ /* 0x000fe40003f45270 */
[----:B------:R-:W-:Y:S02]  /*83c0*/  LOP3.LUT R25, R27, 0x80000000, R25, 0x48, !PT ;  /* 0x800000001b197812 */ /* 0x000fe400078e4819 */
[----:B------:R-:W-:-:S13]  /*83d0*/  ISETP.EQ.OR P2, PT, R46, RZ, !P2 ;  /* 0x000000ff2e00720c */ /* 0x000fda0005742670 */
[----:B------:R-:W-:Y:S01]  /*83e0*/  @P2 LOP3.LUT R7, R25, 0x7ff00000, RZ, 0xfc, !PT ;  /* 0x7ff0000019072812 */ /* 0x000fe200078efcff */
[----:B------:R-:W-:Y:S01]  /*83f0*/  @!P2 IMAD.MOV.U32 R52, RZ, RZ, RZ ;  /* 0x000000ffff34a224 */ /* 0x000fe200078e00ff */
[----:B------:R-:W-:Y:S01]  /*8400*/  @!P2 MOV R53, R25 ;  /* 0x000000190035a202 */ /* 0x000fe20000000f00 */
[----:B------:R-:W-:Y:S01]  /*8410*/  @P2 IMAD.MOV.U32 R52, RZ, RZ, RZ ;  /* 0x000000ffff342224 */ /* 0x000fe200078e00ff */
[----:B------:R-:W-:Y:S01]  /*8420*/  @P2 MOV R53, R7 ;  /* 0x0000000700352202 */ /* 0x000fe20000000f00 */
[----:B------:R-:W-:Y:S06]  /*8430*/  BRA `(.L_x_109) ;  /* 0x00000000001c7947 */ /* 0x000fec0003800000 */
.L_x_111:
[----:B------:R-:W-:Y:S01]  /*8440*/  LOP3.LUT R7, R25, 0x80000, RZ, 0xfc, !PT ;  /* 0x0008000019077812 */ /* 0x000fe200078efcff */
[----:B------:R-:W-:-:S03]  /*8450*/  IMAD.MOV.U32 R52, RZ, RZ, R24 ;  /* 0x000000ffff347224 */ /* 0x000fc600078e0018 */
[----:B------:R-:W-:Y:S01]  /*8460*/  MOV R53, R7 ;  /* 0x0000000700357202 */ /* 0x000fe20000000f00 */
[----:B------:R-:W-:Y:S06]  /*8470*/  BRA `(.L_x_109) ;  /* 0x00000000000c7947 */ /* 0x000fec0003800000 */
.L_x_110:
[----:B------:R-:W-:Y:S01]  /*8480*/  LOP3.LUT R7, R27, 0x80000, RZ, 0xfc, !PT ;  /* 0x000800001b077812 */ /* 0x000fe200078efcff */
[----:B------:R-:W-:-:S03]  /*8490*/  IMAD.MOV.U32 R52, RZ, RZ, R26 ;  /* 0x000000ffff347224 */ /* 0x000fc600078e001a */
[----:B------:R-:W-:-:S07]  /*84a0*/  MOV R53, R7 ;  /* 0x0000000700357202 */ /* 0x000fce0000000f00 */
.L_x_109:
[----:B------:R-:W-:Y:S01]  /*84b0*/  IMAD.MOV.U32 R22, RZ, RZ, R6 ;  /* 0x000000ffff167224 */ /* 0x000fe200078e0006 */
[----:B------:R-:W-:Y:S01]  /*84c0*/  MOV R23, 0x0 ;  /* 0x0000000000177802 */ /* 0x000fe20000000f00 */
[----:B------:R-:W-:Y:S01]  /*84d0*/  IMAD.MOV.U32 R8, RZ, RZ, R52 ;  /* 0x000000ffff087224 */ /* 0x000fe200078e0034 */
[----:B------:R-:W-:Y:S02]  /*84e0*/  MOV R7, R53 ;  /* 0x0000003500077202 */ /* 0x000fe40000000f00 */
[----:B------:R-:W-:Y:S05]  /*84f0*/  RET.REL.NODEC R22 `(_Z6cavityPfS_S_S_S_S_S_iiiiifffif) ;  /* 0xffffff7816c07950 */ /* 0x000fea0003c3ffff */
        .weak           $__internal_2_$__cuda_sm3x_div_rn_noftz_f32_slowpath
        .type           $__internal_2_$__cuda_sm3x_div_rn_noftz_f32_slowpath,@function
        .size           $__internal_2_$__cuda_sm3x_div_rn_noftz_f32_slowpath,($_Z6cavityPfS_S_S_S_S_S_iiiiifffif$__internal_accurate_pow - $__internal_2_$__cuda_sm3x_div_rn_noftz_f32_slowpath)
$__internal_2_$__cuda_sm3x_div_rn_noftz_f32_slowpath:
[----:B------:R-:W-:Y:S01]  /*8500*/  SHF.R.U32.HI R31, RZ, 0x17, R3 ;  /* 0x00000017ff1f7819 */ /* 0x000fe20000011603 */
[--C-:B------:R-:W-:Y:S01]  /*8510*/  IMAD.MOV.U32 R35, RZ, RZ, R2.reuse ;  /* 0x000000ffff237224 */ /* 0x100fe200078e0002 */
[----:B------:R-:W-:Y:S02]  /*8520*/  SHF.R.U32.HI R34, RZ, 0x17, R2 ;  /* 0x00000017ff227819 */ /* 0x000fe40000011602 */
[----:B------:R-:W-:Y:S02]  /*8530*/  LOP3.LUT R31, R31, 0xff, RZ, 0xc0, !PT ;  /* 0x000000ff1f1f7812 */ /* 0x000fe400078ec0ff */
[----:B------:R-:W-:-:S03]  /*8540*/  LOP3.LUT R38, R34, 0xff, RZ, 0xc0, !PT ;  /* 0x000000ff22267812 */ /* 0x000fc600078ec0ff */
[----:B------:R-:W-:Y:S01]  /*8550*/  VIADD R37, R31, 0xffffffff ;  /* 0xffffffff1f257836 */ /* 0x000fe20000000000 */
[----:B------:R-:W-:-:S04]  /*8560*/  IADD3 R36, PT, PT, R38, -0x1, RZ ;  /* 0xffffffff26247810 */ /* 0x000fc80007ffe0ff */
[----:B------:R-:W-:-:S04]  /*8570*/  ISETP.GT.U32.AND P0, PT, R37, 0xfd, PT ;  /* 0x000000fd2500780c */ /* 0x000fc80003f04070 */
[----:B------:R-:W-:-:S13]  /*8580*/  ISETP.GT.U32.OR P0, PT, R36, 0xfd, P0 ;  /* 0x000000fd2400780c */ /* 0x000fda0000704470 */
[----:B------:R-:W-:Y:S01]  /*8590*/  @!P0 MOV R34, RZ ;  /* 0x000000ff00228202 */ /* 0x000fe20000000f00 */
[----:B------:R-:W-:Y:S06]  /*85a0*/  @!P0 BRA `(.L_x_112) ;  /* 0x00000000005c8947 */ /* 0x000fec0003800000 */
[----:B------:R-:W-:Y:S02]  /*85b0*/  FSETP.GTU.FTZ.AND P0, PT, |R2|, +INF , PT ;  /* 0x7f8000000200780b */ /* 0x000fe40003f1c200 */
[----:B------:R-:W-:-:S04]  /*85c0*/  FSETP.GTU.FTZ.AND P1, PT, |R3|, +INF , PT ;  /* 0x7f8000000300780b */ /* 0x000fc80003f3c200 */
[----:B------:R-:W-:-:S13]  /*85d0*/  PLOP3.LUT P0, PT, P0, P1, PT, 0xf8, 0x8f ;  /* 0x00000000008f781c */ /* 0x000fda0000703f70 */
[----:B------:R-:W-:Y:S05]  /*85e0*/  @P0 BRA `(.L_x_113) ;  /* 0x0000000400440947 */ /* 0x000fea0003800000 */
[----:B------:R-:W-:-:S13]  /*85f0*/  LOP3.LUT P0, RZ, R3, 0x7fffffff, R35, 0xc8, !PT ;  /* 0x7fffffff03ff7812 */ /* 0x000fda000780c823 */
[----:B------:R-:W-:Y:S05]  /*8600*/  @!P0 BRA `(.L_x_114) ;  /* 0x0000000400348947 */ /* 0x000fea0003800000 */
[C---:B------:R-:W-:Y:S02]  /*8610*/  FSETP.NEU.FTZ.AND P0, PT, |R2|.reuse, +INF , PT ;  /* 0x7f8000000200780b */ /* 0x040fe40003f1d200 */
[----:B------:R-:W-:Y:S02]  /*8620*/  FSETP.NEU.FTZ.AND P2, PT, |R3|, +INF , PT ;  /* 0x7f8000000300780b */ /* 0x000fe40003f5d200 */
[----:B------:R-:W-:-:S11]  /*8630*/  FSETP.NEU.FTZ.AND P1, PT, |R2|, +INF , PT ;  /* 0x7f8000000200780b */ /* 0x000fd60003f3d200 */
[----:B------:R-:W-:Y:S05]  /*8640*/  @!P2 BRA !P0, `(.L_x_114) ;  /* 0x000000040024a947 */ /* 0x000fea0004000000 */
[----:B------:R-:W-:-:S04]  /*8650*/  LOP3.LUT P0, RZ, R35, 0x7fffffff, RZ, 0xc0, !PT ;  /* 0x7fffffff23ff7812 */ /* 0x000fc8000780c0ff */
[----:B------:R-:W-:-:S13]  /*8660*/  PLOP3.LUT P0, PT, P2, P0, PT, 0x2f, 0xf2 ;  /* 0x0000000000f2781c */ /* 0x000fda0001700577 */
[----:B------:R-:W-:Y:S05]  /*8670*/  @P0 BRA `(.L_x_115) ;  /* 0x0000000400100947 */ /* 0x000fea0003800000 */
[----:B------:R-:W-:-:S04]  /*8680*/  LOP3.LUT P0, RZ, R3, 0x7fffffff, RZ, 0xc0, !PT ;  /* 0x7fffffff03ff7812 */ /* 0x000fc8000780c0ff */
[----:B------:R-:W-:-:S13]  /*8690*/  PLOP3.LUT P0, PT, P1, P0, PT, 0x2f, 0xf2 ;  /* 0x0000000000f2781c */ /* 0x000fda0000f00577 */
[----:B------:R-:W-:Y:S05]  /*86a0*/  @P0 BRA `(.L_x_116) ;  /* 0x0000000000f80947 */ /* 0x000fea0003800000 */
[----:B------:R-:W-:Y:S02]  /*86b0*/  ISETP.GE.AND P0, PT, R36, RZ, PT ;  /* 0x000000ff2400720c */ /* 0x000fe40003f06270 */
[----:B------:R-:W-:-:S11]  /*86c0*/  ISETP.GE.AND P1, PT, R37, RZ, PT ;  /* 0x000000ff2500720c */ /* 0x000fd60003f26270 */
[----:B------:R-:W-:Y:S01]  /*86d0*/  @P0 IMAD.MOV.U32 R34, RZ, RZ, RZ ;  /* 0x000000ffff220224 */ /* 0x000fe200078e00ff */
[----:B------:R-:W-:Y:S01]  /*86e0*/  @!P0 MOV R34, 0xffffffc0 ;  /* 0xffffffc000228802 */ /* 0x000fe20000000f00 */
[----:B------:R-:W-:Y:S01]  /*86f0*/  @!P0 FFMA R35, R2, 1.84467440737095516160e+19, RZ ;  /* 0x5f80000002238823 */ /* 0x000fe200000000ff */
[----:B------:R-:W-:-:S03]  /*8700*/  @!P1 FFMA R3, R3, 1.84467440737095516160e+19, RZ ;  /* 0x5f80000003039823 */ /* 0x000fc600000000ff */
[----:B------:R-:W-:-:S07]  /*8710*/  @!P1 VIADD R34, R34, 0x40 ;  /* 0x0000004022229836 */ /* 0x000fce0000000000 */
.L_x_112:
[----:B------:R-:W-:Y:S01]  /*8720*/  LEA R36, R31, 0xc0800000, 0x17 ;  /* 0xc08000001f247811 */ /* 0x000fe200078eb8ff */
[----:B------:R-:W-:-:S03]  /*8730*/  VIADD R38, R38, 0xffffff81 ;  /* 0xffffff8126267836 */ /* 0x000fc60000000000 */
[----:B------:R-:W-:Y:S01]  /*8740*/  IADD3 R37, PT, PT, -R36, R3, RZ ;  /* 0x0000000324257210 */ /* 0x000fe20007ffe1ff */
[----:B------:R-:W-:-:S03]  /*8750*/  IMAD R3, R38, -0x800000, R35 ;  /* 0xff80000026037824 */ /* 0x000fc600078e0223 */
[----:B------:R0:W1:Y:S01]  /*8760*/  MUFU.RCP R36, R37 ;  /* 0x0000002500247308 */ /* 0x0000620000001000 */
[----:B------:R-:W-:Y:S01]  /*8770*/  FADD.FTZ R40, -R37, -RZ ;  /* 0x800000ff25287221 */ /* 0x000fe20000010100 */
[----:B0-----:R-:W-:-:S04]  /*8780*/  IADD3 R37, PT, PT, R38, 0x7f, -R31 ;  /* 0x0000007f26257810 */ /* 0x001fc80007ffe81f */
[----:B------:R-:W-:Y:S01]  /*8790*/  IADD3 R34, PT, PT, R37, R34, RZ ;  /* 0x0000002225227210 */ /* 0x000fe20007ffe0ff */
[----:B-1----:R-:W-:-:S04]  /*87a0*/  FFMA R39, R36, R40, 1 ;  /* 0x3f80000024277423 */ /* 0x002fc80000000028 */
[----:B------:R-:W-:-:S04]  /*87b0*/  FFMA R36, R36, R39, R36 ;  /* 0x0000002724247223 */ /* 0x000fc80000000024 */
[----:B------:R-:W-:-:S04]  /*87c0*/  FFMA R35, R3, R36, RZ ;  /* 0x0000002403237223 */ /* 0x000fc800000000ff */
[----:B------:R-:W-:-:S04]  /*87d0*/  FFMA R39, R40, R35, R3 ;  /* 0x0000002328277223 */ /* 0x000fc80000000003 */
[----:B------:R-:W-:-:S04]  /*87e0*/  FFMA R35, R36, R39, R35 ;  /* 0x0000002724237223 */ /* 0x000fc80000000023 */
[----:B------:R-:W-:-:S04]  /*87f0*/  FFMA R40, R40, R35, R3 ;  /* 0x0000002328287223 */ /* 0x000fc80000000003 */
[----:B------:R-:W-:-:S05]  /*8800*/  FFMA R3, R36, R40, R35 ;  /* 0x0000002824037223 */ /* 0x000fca0000000023 */
[----:B------:R-:W-:-:S04]  /*8810*/  SHF.R.U32.HI R31, RZ, 0x17, R3 ;  /* 0x00000017ff1f7819 */ /* 0x000fc80000011603 */
[----:B------:R-:W-:-:S05]  /*8820*/  LOP3.LUT R31, R31, 0xff, RZ, 0xc0, !PT ;  /* 0x000000ff1f1f7812 */ /* 0x000fca00078ec0ff */
[----:B------:R-:W-:-:S05]  /*8830*/  IMAD.IADD R37, R31, 0x1, R34 ;  /* 0x000000011f257824 */ /* 0x000fca00078e0222 */
[----:B------:R-:W-:-:S04]  /*8840*/  IADD3 R31, PT, PT, R37, -0x1, RZ ;  /* 0xffffffff251f7810 */ /* 0x000fc80007ffe0ff */
[----:B------:R-:W-:-:S13]  /*8850*/  ISETP.GE.U32.AND P0, PT, R31, 0xfe, PT ;  /* 0x000000fe1f00780c */ /* 0x000fda0003f06070 */
[----:B------:R-:W-:Y:S05]  /*8860*/  @!P0 BRA `(.L_x_117) ;  /* 0x0000000000808947 */ /* 0x000fea0003800000 */
[----:B------:R-:W-:-:S13]  /*8870*/  ISETP.GT.AND P0, PT, R37, 0xfe, PT ;  /* 0x000000fe2500780c */ /* 0x000fda0003f04270 */
[----:B------:R-:W-:Y:S05]  /*8880*/  @P0 BRA `(.L_x_118) ;  /* 0x00000000006c0947 */ /* 0x000fea0003800000 */
[----:B------:R-:W-:-:S13]  /*8890*/  ISETP.GE.AND P0, PT, R37, 0x1, PT ;  /* 0x000000012500780c */ /* 0x000fda0003f06270 */
[----:B------:R-:W-:Y:S05]  /*88a0*/  @P0 BRA `(.L_x_119) ;  /* 0x0000000000980947 */ /* 0x000fea0003800000 */
[----:B------:R-:W-:Y:S02]  /*88b0*/  ISETP.GE.AND P0, PT, R37, -0x18, PT ;  /* 0xffffffe82500780c */ /* 0x000fe40003f06270 */
[----:B------:R-:W-:-:S11]  /*88c0*/  LOP3.LUT R3, R3, 0x80000000, RZ, 0xc0, !PT ;  /* 0x8000000003037812 */ /* 0x000fd600078ec0ff */
[----:B------:R-:W-:Y:S05]  /*88d0*/  @!P0 BRA `(.L_x_119) ;  /* 0x00000000008c8947 */ /* 0x000fea0003800000 */
[CCC-:B------:R-:W-:Y:S01]  /*88e0*/  FFMA.RZ R31, R36.reuse, R40.reuse, R35.reuse ;  /* 0x00000028241f7223 */ /* 0x1c0fe2000000c023 */
[C---:B------:R-:W-:Y:S02]  /*88f0*/  ISETP.NE.AND P2, PT, R37.reuse, RZ, PT ;  /* 0x000000ff2500720c */ /* 0x040fe40003f45270 */
[----:B------:R-:W-:Y:S02]  /*8900*/  ISETP.NE.AND P1, PT, R37, RZ, PT ;  /* 0x000000ff2500720c */ /* 0x000fe40003f25270 */
[----:B------:R-:W-:Y:S01]  /*8910*/  LOP3.LUT R34, R31, 0x7fffff, RZ, 0xc0, !PT ;  /* 0x007fffff1f227812 */ /* 0x000fe200078ec0ff */
[CCC-:B------:R-:W-:Y:S01]  /*8920*/  FFMA.RP R31, R36.reuse, R40.reuse, R35.reuse ;  /* 0x00000028241f7223 */ /* 0x1c0fe20000008023 */
[----:B------:R-:W-:Y:S01]  /*8930*/  FFMA.RM R36, R36, R40, R35 ;  /* 0x0000002824247223 */ /* 0x000fe20000004023 */
[C---:B------:R-:W-:Y:S01]  /*8940*/  VIADD R35, R37.reuse, 0x20 ;  /* 0x0000002025237836 */ /* 0x040fe20000000000 */
[----:B------:R-:W-:Y:S02]  /*8950*/  LOP3.LUT R34, R34, 0x800000, RZ, 0xfc, !PT ;  /* 0x0080000022227812 */ /* 0x000fe400078efcff */
[----:B------:R-:W-:-:S02]  /*8960*/  IADD3 R37, PT, PT, -R37, RZ, RZ ;  /* 0x000000ff25257210 */ /* 0x000fc40007ffe1ff */
[----:B------:R-:W-:Y:S02]  /*8970*/  SHF.L.U32 R35, R34, R35, RZ ;  /* 0x0000002322237219 */ /* 0x000fe400000006ff */
[----:B------:R-:W-:Y:S02]  /*8980*/  FSETP.NEU.FTZ.AND P0, PT, R31, R36, PT ;  /* 0x000000241f00720b */ /* 0x000fe40003f1d000 */
[----:B------:R-:W-:Y:S02]  /*8990*/  SEL R31, R37, RZ, P2 ;  /* 0x000000ff251f7207 */ /* 0x000fe40001000000 */
[----:B------:R-:W-:Y:S02]  /*89a0*/  ISETP.NE.AND P1, PT, R35, RZ, P1 ;  /* 0x000000ff2300720c */ /* 0x000fe40000f25270 */
[----:B------:R-:W-:Y:S02]  /*89b0*/  SHF.R.U32.HI R31, RZ, R31, R34 ;  /* 0x0000001fff1f7219 */ /* 0x000fe40000011622 */
[----:B------:R-:W-:-:S02]  /*89c0*/  PLOP3.LUT P0, PT, P0, P1, PT, 0xf8, 0x8f ;  /* 0x00000000008f781c */ /* 0x000fc40000703f70 */
[----:B------:R-:W-:Y:S02]  /*89d0*/  SHF.R.U32.HI R35, RZ, 0x1, R31 ;  /* 0x00000001ff237819 */ /* 0x000fe4000001161f */
[----:B------:R-:W-:-:S04]  /*89e0*/  SEL R34, RZ, 0x1, !P0 ;  /* 0x00000001ff227807 */ /* 0x000fc80004000000 */
[----:B------:R-:W-:-:S04]  /*89f0*/  LOP3.LUT R34, R34, 0x1, R35, 0xf8, !PT ;  /* 0x0000000122227812 */ /* 0x000fc800078ef823 */
[----:B------:R-:W-:-:S05]  /*8a00*/  LOP3.LUT R34, R34, R31, RZ, 0xc0, !PT ;  /* 0x0000001f22227212 */ /* 0x000fca00078ec0ff */
[----:B------:R-:W-:-:S05]  /*8a10*/  IMAD.IADD R34, R35, 0x1, R34 ;  /* 0x0000000123227824 */ /* 0x000fca00078e0222 */
[----:B------:R-:W-:Y:S01]  /*8a20*/  LOP3.LUT R3, R34, R3, RZ, 0xfc, !PT ;  /* 0x0000000322037212 */ /* 0x000fe200078efcff */
[----:B------:R-:W-:Y:S06]  /*8a30*/  BRA `(.L_x_119) ;  /* 0x0000000000347947 */ /* 0x000fec0003800000 */
.L_x_118:
[----:B------:R-:W-:-:S04]  /*8a40*/  LOP3.LUT R3, R3, 0x80000000, RZ, 0xc0, !PT ;  /* 0x8000000003037812 */ /* 0x000fc800078ec0ff */
[----:B------:R-:W-:Y:S01]  /*8a50*/  LOP3.LUT R3, R3, 0x7f800000, RZ, 0xfc, !PT ;  /* 0x7f80000003037812 */ /* 0x000fe200078efcff */
[----:B------:R-:W-:Y:S06]  /*8a60*/  BRA `(.L_x_119) ;  /* 0x0000000000287947 */ /* 0x000fec0003800000 */
.L_x_117:
[----:B------:R-:W-:Y:S01]  /*8a70*/  LEA R3, R34, R3, 0x17 ;  /* 0x0000000322037211 */ /* 0x000fe200078eb8ff */
[----:B------:R-:W-:Y:S06]  /*8a80*/  BRA `(.L_x_119) ;  /* 0x0000000000207947 */ /* 0x000fec0003800000 */
.L_x_116:
[----:B------:R-:W-:-:S04]  /*8a90*/  LOP3.LUT R3, R3, 0x80000000, R35, 0x48, !PT ;  /* 0x8000000003037812 */ /* 0x000fc800078e4823 */
[----:B------:R-:W-:Y:S01]  /*8aa0*/  LOP3.LUT R3, R3, 0x7f800000, RZ, 0xfc, !PT ;  /* 0x7f80000003037812 */ /* 0x000fe200078efcff */
[----:B------:R-:W-:Y:S06]  /*8ab0*/  BRA `(.L_x_119) ;  /* 0x0000000000147947 */ /* 0x000fec0003800000 */
.L_x_115:
[----:B------:R-:W-:Y:S01]  /*8ac0*/  LOP3.LUT R3, R3, 0x80000000, R35, 0x48, !PT ;  /* 0x8000000003037812 */ /* 0x000fe200078e4823 */
[----:B------:R-:W-:Y:S06]  /*8ad0*/  BRA `(.L_x_119) ;  /* 0x00000000000c7947 */ /* 0x000fec0003800000 */
.L_x_114:
[----:B------:R-:W0:Y:S01]  /*8ae0*/  MUFU.RSQ R3, -QNAN ;  /* 0xffc0000000037908 */ /* 0x000e220000001400 */
[----:B------:R-:W-:Y:S05]  /*8af0*/  BRA `(.L_x_119) ;  /* 0x0000000000047947 */ /* 0x000fea0003800000 */
.L_x_113:
[----:B------:R-:W-:-:S07]  /*8b00*/  FADD.FTZ R3, R2, R3 ;  /* 0x0000000302037221 */ /* 0x000fce0000010000 */
.L_x_119:
[----:B------:R-:W-:-:S04]  /*8b10*/  IMAD.MOV.U32 R31, RZ, RZ, 0x0 ;  /* 0x00000000ff1f7424 */ /* 0x000fc800078e00ff */
[----:B0-----:R-:W-:Y:S05]  /*8b20*/  RET.REL.NODEC R30 `(_Z6cavityPfS_S_S_S_S_S_iiiiifffif) ;  /* 0xffffff741e347950 */ /* 0x001fea0003c3ffff */
        .type           $_Z6cavityPfS_S_S_S_S_S_iiiiifffif$__internal_accurate_pow,@function
        .size           $_Z6cavityPfS_S_S_S_S_S_iiiiifffif$__internal_accurate_pow,(.L_x_125 - $_Z6cavityPfS_S_S_S_S_S_iiiiifffif$__internal_accurate_pow)
$_Z6cavityPfS_S_S_S_S_S_iiiiifffif$__internal_accurate_pow:
[----:B------:R-:W-:Y:S01]  /*8b30*/  ISETP.GT.U32.AND P6, PT, R9, 0xfffff, PT ;  /* 0x000fffff0900780c */ /* 0x000fe20003fc4070 */
[----:B------:R-:W-:Y:S01]  /*8b40*/  UMOV UR14, 0x7d2cafe2 ;  /* 0x7d2cafe2000e7882 */ /* 0x000fe20000000000 */
[----:B------:R-:W-:Y:S01]  /*8b50*/  SHF.R.U32.HI R24, RZ, 0x14, R9 ;  /* 0x00000014ff187819 */ /* 0x000fe20000011609 */
[----:B------:R-:W-:Y:S01]  /*8b60*/  UMOV UR15, 0x3eb0f5ff ;  /* 0x3eb0f5ff000f7882 */ /* 0x000fe20000000000 */
[----:B------:R-:W-:Y:S01]  /*8b70*/  UMOV UR24, 0x3b39803f ;  /* 0x3b39803f00187882 */ /* 0x000fe20000000000 */
[----:B------:R-:W-:-:S08]  /*8b80*/  UMOV UR25, 0x3c7abc9e ;  /* 0x3c7abc9e00197882 */ /* 0x000fd00000000000 */
[----:B------:R-:W-:-:S10]  /*8b90*/  @!P6 DMUL R22, R8, 1.80143985094819840000e+16 ;  /* 0x435000000816e828 */ /* 0x000fd40000000000 */
[----:B------:R-:W-:Y:S01]  /*8ba0*/  @!P6 MOV R9, R23 ;  /* 0x000000170009e202 */ /* 0x000fe20000000f00 */
[----:B------:R-:W-:Y:S01]  /*8bb0*/  @!P6 IMAD.MOV.U32 R8, RZ, RZ, R22 ;  /* 0x000000ffff08e224 */ /* 0x000fe200078e0016 */
[----:B------:R-:W-:Y:S01]  /*8bc0*/  @!P6 LEA.HI R24, R23, 0xffffffca, RZ, 0xc ;  /* 0xffffffca1718e811 */ /* 0x000fe200078f60ff */
[----:B------:R-:W-:Y:S01]  /*8bd0*/  IMAD.MOV.U32 R23, RZ, RZ, 0x3ed0f5d2 ;  /* 0x3ed0f5d2ff177424 */ /* 0x000fe200078e00ff */
[----:B------:R-:W-:Y:S01]  /*8be0*/  LOP3.LUT R9, R9, 0x800fffff, RZ, 0xc0, !PT ;  /* 0x800fffff09097812 */ /* 0x000fe200078ec0ff */
[----:B------:R-:W-:Y:S01]  /*8bf0*/  IMAD.MOV.U32 R42, RZ, RZ, R8 ;  /* 0x000000ffff2a7224 */ /* 0x000fe200078e0008 */
[----:B------:R-:W-:Y:S01]  /*8c00*/  IADD3 R35, PT, PT, R24, -0x3ff, RZ ;  /* 0xfffffc0118237810 */ /* 0x000fe20007ffe0ff */
[----:B------:R-:W-:Y:S01]  /*8c10*/  IMAD.MOV.U32 R8, RZ, RZ, RZ ;  /* 0x000000ffff087224 */ /* 0x000fe200078e00ff */
[----:B------:R-:W-:Y:S02]  /*8c20*/  LOP3.LUT R43, R9, 0x3ff00000, RZ, 0xfc, !PT ;  /* 0x3ff00000092b7812 */ /* 0x000fe400078efcff */
[----:B------:R-:W-:-:S02]  /*8c30*/  MOV R22, 0x41ad3b5a ;  /* 0x41ad3b5a00167802 */ /* 0x000fc40000000f00 */
[----:B------:R-:W-:-:S13]  /*8c40*/  ISETP.GE.U32.AND P6, PT, R43, 0x3ff6a09f, PT ;  /* 0x3ff6a09f2b00780c */ /* 0x000fda0003fc6070 */
[----:B------:R-:W-:Y:S01]  /*8c50*/  @P6 IADD3 R9, PT, PT, R43, -0x100000, RZ ;  /* 0xfff000002b096810 */ /* 0x000fe20007ffe0ff */
[----:B------:R-:W-:-:S03]  /*8c60*/  @P6 VIADD R35, R24, 0xfffffc02 ;  /* 0xfffffc0218236836 */ /* 0x000fc60000000000 */
[----:B------:R-:W-:-:S06]  /*8c70*/  @P6 MOV R43, R9 ;  /* 0x00000009002b6202 */ /* 0x000fcc0000000f00 */
[C---:B------:R-:W-:Y:S02]  /*8c80*/  DADD R24, R42.reuse, 1 ;  /* 0x3ff000002a187429 */ /* 0x040fe40000000000 */
[----:B------:R-:W-:-:S04]  /*8c90*/  DADD R42, R42, -1 ;  /* 0xbff000002a2a7429 */ /* 0x000fc80000000000 */
[----:B------:R-:W0:Y:S02]  /*8ca0*/  MUFU.RCP64H R9, R25 ;  /* 0x0000001900097308 */ /* 0x000e240000001800 */
[----:B0-----:R-:W-:-:S08]  /*8cb0*/  DFMA R30, -R24, R8, 1 ;  /* 0x3ff00000181e742b */ /* 0x001fd00000000108 */
[----:B------:R-:W-:-:S08]  /*8cc0*/  DFMA R30, R30, R30, R30 ;  /* 0x0000001e1e1e722b */ /* 0x000fd0000000001e */
[----:B------:R-:W-:-:S08]  /*8cd0*/  DFMA R30, R8, R30, R8 ;  /* 0x0000001e081e722b */ /* 0x000fd00000000008 */
[----:B------:R-:W-:-:S08]  /*8ce0*/  DMUL R8, R42, R30 ;  /* 0x0000001e2a087228 */ /* 0x000fd00000000000 */
[----:B------:R-:W-:-:S08]  /*8cf0*/  DFMA R8, R42, R30, R8 ;  /* 0x0000001e2a08722b */ /* 0x000fd00000000008 */
[-C--:B------:R-:W-:Y:S02]  /*8d00*/  DMUL R40, R8, R8.reuse ;  /* 0x0000000808287228 */ /* 0x080fe40000000000 */
[----:B------:R-:W-:Y:S02]  /*8d10*/  DADD R28, R42, -R8 ;  /* 0x000000002a1c7229 */ /* 0x000fe40000000808 */
[----:B------:R-:W-:-:S04]  /*8d20*/  DMUL R24, R8, R8 ;  /* 0x0000000808187228 */ /* 0x000fc80000000000 */
[----:B------:R-:W-:Y:S01]  /*8d30*/  DFMA R22, R40, UR14, R22 ;  /* 0x0000000e28167c2b */ /* 0x000fe20008000016 */
[----:B------:R-:W-:Y:S01]  /*8d40*/  UMOV UR14, 0x75488a3f ;  /* 0x75488a3f000e7882 */ /* 0x000fe20000000000 */
[----:B------:R-:W-:Y:S01]  /*8d50*/  UMOV UR15, 0x3ef3b20a ;  /* 0x3ef3b20a000f7882 */ /* 0x000fe20000000000 */
[----:B------:R-:W-:-:S05]  /*8d60*/  DADD R28, R28, R28 ;  /* 0x000000001c1c7229 */ /* 0x000fca000000001c */
[----:B------:R-:W-:Y:S01]  /*8d70*/  DFMA R36, R40, R22, UR14 ;  /* 0x0000000e28247e2b */ /* 0x000fe20008000016 */
[----:B------:R-:W-:Y:S01]  /*8d80*/  UMOV UR14, 0xe4faecd5 ;  /* 0xe4faecd5000e7882 */ /* 0x000fe20000000000 */
[----:B------:R-:W-:Y:S01]  /*8d90*/  UMOV UR15, 0x3f1745cd ;  /* 0x3f1745cd000f7882 */ /* 0x000fe20000000000 */
[----:B------:R-:W-:-:S05]  /*8da0*/  DFMA R28, R42, -R8, R28 ;  /* 0x800000082a1c722b */ /* 0x000fca000000001c */
[----:B------:R-:W-:Y:S01]  /*8db0*/  DFMA R36, R40, R36, UR14 ;  /* 0x0000000e28247e2b */ /* 0x000fe20008000024 */
[----:B------:R-:W-:Y:S01]  /*8dc0*/  UMOV UR14, 0x258a578b ;  /* 0x258a578b000e7882 */ /* 0x000fe20000000000 */
[----:B------:R-:W-:Y:S01]  /*8dd0*/  UMOV UR15, 0x3f3c71c7 ;  /* 0x3f3c71c7000f7882 */ /* 0x000fe20000000000 */
[----:B------:R-:W-:-:S05]  /*8de0*/  DMUL R28, R30, R28 ;  /* 0x0000001c1e1c7228 */ /* 0x000fca0000000000 */
[----:B------:R-:W-:Y:S01]  /*8df0*/  DFMA R36, R40, R36, UR14 ;  /* 0x0000000e28247e2b */ /* 0x000fe20008000024 */
[----:B------:R-:W-:Y:S01]  /*8e00*/  UMOV UR14, 0x9242b910 ;  /* 0x9242b910000e7882 */ /* 0x000fe20000000000 */
[----:B------:R-:W-:-:S03]  /*8e10*/  UMOV UR15, 0x3f624924 ;  /* 0x3f624924000f7882 */ /* 0x000fc60000000000 */
[----:B------:R-:W-:Y:S01]  /*8e20*/  IADD3 R43, PT, PT, R29, 0x100000, RZ ;  /* 0x001000001d2b7810 */ /* 0x000fe20007ffe0ff */
[----:B------:R-:W-:Y:S02]  /*8e30*/  IMAD.MOV.U32 R42, RZ, RZ, R28 ;  /* 0x000000ffff2a7224 */ /* 0x000fe400078e001c */
[----:B------:R-:W-:Y:S01]  /*8e40*/  DFMA R36, R40, R36, UR14 ;  /* 0x0000000e28247e2b */ /* 0x000fe20008000024 */
[----:B------:R-:W-:Y:S01]  /*8e50*/  UMOV UR14, 0x99999dfb ;  /* 0x99999dfb000e7882 */ /* 0x000fe20000000000 */
[----:B------:R-:W-:-:S06]  /*8e60*/  UMOV UR15, 0x3f899999 ;  /* 0x3f899999000f7882 */ /* 0x000fcc0000000000 */
[----:B------:R-:W-:Y:S01]  /*8e70*/  DFMA R36, R40, R36, UR14 ;  /* 0x0000000e28247e2b */ /* 0x000fe20008000024 */
[----:B------:R-:W-:Y:S01]  /*8e80*/  UMOV UR14, 0x55555555 ;  /* 0x55555555000e7882 */ /* 0x000fe20000000000 */
[----:B------:R-:W-:-:S06]  /*8e90*/  UMOV UR15, 0x3fb55555 ;  /* 0x3fb55555000f7882 */ /* 0x000fcc0000000000 */
[----:B------:R-:W-:-:S08]  /*8ea0*/  DFMA R22, R40, R36, UR14 ;  /* 0x0000000e28167e2b */ /* 0x000fd00008000024 */
[----:B------:R-:W-:Y:S01]  /*8eb0*/  DADD R26, -R22, UR14 ;  /* 0x0000000e161a7e29 */ /* 0x000fe20008000100 */
[----:B------:R-:W-:Y:S01]  /*8ec0*/  UMOV UR14, 0xb9e7b0 ;  /* 0x00b9e7b0000e7882 */ /* 0x000fe20000000000 */
[----:B------:R-:W-:-:S06]  /*8ed0*/  UMOV UR15, 0x3c46a4cb ;  /* 0x3c46a4cb000f7882 */ /* 0x000fcc0000000000 */
[----:B------:R-:W-:Y:S02]  /*8ee0*/  DFMA R36, R40, R36, R26 ;  /* 0x000000242824722b */ /* 0x000fe4000000001a */
[C---:B------:R-:W-:Y:S02]  /*8ef0*/  DMUL R26, R8.reuse, R24 ;  /* 0x00000018081a7228 */ /* 0x040fe40000000000 */
[----:B------:R-:W-:-:S04]  /*8f00*/  DFMA R40, R8, R8, -R24 ;  /* 0x000000080828722b */ /* 0x000fc80000000818 */
[----:B------:R-:W-:Y:S01]  /*8f10*/  DADD R30, R36, -UR14 ;  /* 0x8000000e241e7e29 */ /* 0x000fe20008000000 */
[----:B------:R-:W-:Y:S01]  /*8f20*/  UMOV UR14, 0x80000000 ;  /* 0x80000000000e7882 */ /* 0x000fe20000000000 */
[C---:B------:R-:W-:Y:S01]  /*8f30*/  DFMA R36, R8.reuse, R24, -R26 ;  /* 0x000000180824722b */ /* 0x040fe2000000081a */
[----:B------:R-:W-:Y:S01]  /*8f40*/  UMOV UR15, 0x43300000 ;  /* 0x43300000000f7882 */ /* 0x000fe20000000000 */
[----:B------:R-:W-:-:S04]  /*8f50*/  DFMA R40, R8, R42, R40 ;  /* 0x0000002a0828722b */ /* 0x000fc80000000028 */
[----:B------:R-:W-:Y:S02]  /*8f60*/  DADD R44, R22, R30 ;  /* 0x00000000162c7229 */ /* 0x000fe4000000001e */
[----:B------:R-:W-:-:S06]  /*8f70*/  DFMA R36, R28, R24, R36 ;  /* 0x000000181c24722b */ /* 0x000fcc0000000024 */
[----:B------:R-:W-:Y:S02]  /*8f80*/  DMUL R24, R44, R26 ;  /* 0x0000001a2c187228 */ /* 0x000fe40000000000 */
[----:B------:R-:W-:Y:S02]  /*8f90*/  DFMA R36, R8, R40, R36 ;  /* 0x000000280824722b */ /* 0x000fe40000000024 */
[----:B------:R-:W-:-:S04]  /*8fa0*/  DADD R40, R22, -R44 ;  /* 0x0000000016287229 */ /* 0x000fc8000000082c */
[----:B------:R-:W-:-:S04]  /*8fb0*/  DFMA R22, R44, R26, -R24 ;  /* 0x0000001a2c16722b */ /* 0x000fc80000000818 */
[----:B------:R-:W-:-:S04]  /*8fc0*/  DADD R40, R30, R40 ;  /* 0x000000001e287229 */ /* 0x000fc80000000028 */
[----:B------:R-:W-:-:S08]  /*8fd0*/  DFMA R22, R44, R36, R22 ;  /* 0x000000242c16722b */ /* 0x000fd00000000016 */
[----:B------:R-:W-:-:S08]  /*8fe0*/  DFMA R40, R40, R26, R22 ;  /* 0x0000001a2828722b */ /* 0x000fd00000000016 */
[----:B------:R-:W-:-:S08]  /*8ff0*/  DADD R26, R24, R40 ;  /* 0x00000000181a7229 */ /* 0x000fd00000000028 */
[--C-:B------:R-:W-:Y:S02]  /*9000*/  DADD R22, R8, R26.reuse ;  /* 0x0000000008167229 */ /* 0x100fe4000000001a */
[----:B------:R-:W-:-:S06]  /*9010*/  DADD R24, R24, -R26 ;  /* 0x0000000018187229 */ /* 0x000fcc000000081a */
[----:B------:R-:W-:Y:S02]  /*9020*/  DADD R8, R8, -R22 ;  /* 0x0000000008087229 */ /* 0x000fe40000000816 */
[----:B------:R-:W-:-:S06]  /*9030*/  DADD R24, R40, R24 ;  /* 0x0000000028187229 */ /* 0x000fcc0000000018 */
[----:B------:R-:W-:-:S08]  /*9040*/  DADD R8, R26, R8 ;  /* 0x000000001a087229 */ /* 0x000fd00000000008 */
[----:B------:R-:W-:Y:S01]  /*9050*/  DADD R8, R24, R8 ;  /* 0x0000000018087229 */ /* 0x000fe20000000008 */
[----:B------:R-:W-:Y:S01]  /*9060*/  HFMA2 R25, -RZ, RZ, 3.59375, 0 ;  /* 0x43300000ff197431 */ /* 0x000fe200000001ff */
[----:B------:R-:W-:-:S06]  /*9070*/  LOP3.LUT R24, R35, 0x80000000, RZ, 0x3c, !PT ;  /* 0x8000000023187812 */ /* 0x000fcc00078e3cff */
[----:B------:R-:W-:Y:S02]  /*9080*/  DADD R28, R28, R8 ;  /* 0x000000001c1c7229 */ /* 0x000fe40000000008 */
[----:B------:R-:W-:Y:S01]  /*9090*/  DADD R24, R24, -UR14 ;  /* 0x8000000e18187e29 */ /* 0x000fe20008000000 */
[----:B------:R-:W-:Y:S01]  /*90a0*/  UMOV UR14, 0xfefa39ef ;  /* 0xfefa39ef000e7882 */ /* 0x000fe20000000000 */
[----:B------:R-:W-:-:S04]  /*90b0*/  UMOV UR15, 0x3fe62e42 ;  /* 0x3fe62e42000f7882 */ /* 0x000fc80000000000 */
[----:B------:R-:W-:-:S08]  /*90c0*/  DADD R26, R22, R28 ;  /* 0x00000000161a7229 */ /* 0x000fd0000000001c */
[--C-:B------:R-:W-:Y:S02]  /*90d0*/  DFMA R8, R24, UR14, R26.reuse ;  /* 0x0000000e18087c2b */ /* 0x100fe4000800001a */
[----:B------:R-:W-:-:S06]  /*90e0*/  DADD R30, R22, -R26 ;  /* 0x00000000161e7229 */ /* 0x000fcc000000081a */
[----:B------:R-:W-:Y:S02]  /*90f0*/  DFMA R22, R24, -UR14, R8 ;  /* 0x8000000e18167c2b */ /* 0x000fe40008000008 */
[----:B------:R-:W-:-:S06]  /*9100*/  DADD R30, R28, R30 ;  /* 0x000000001c1e7229 */ /* 0x000fcc000000001e */
[----:B------:R-:W-:-:S08]  /*9110*/  DADD R22, -R26, R22 ;  /* 0x000000001a167229 */ /* 0x000fd00000000116 */
[----:B------:R-:W-:-:S08]  /*9120*/  DADD R22, R30, -R22 ;  /* 0x000000001e167229 */ /* 0x000fd00000000816 */
[----:B------:R-:W-:-:S08]  /*9130*/  DFMA R24, R24, UR24, R22 ;  /* 0x0000001818187c2b */ /* 0x000fd00008000016 */
[----:B------:R-:W-:-:S08]  /*9140*/  DADD R22, R8, R24 ;  /* 0x0000000008167229 */ /* 0x000fd00000000018 */
[----:B------:R-:W-:Y:S02]  /*9150*/  DADD R8, R8, -R22 ;  /* 0x0000000008087229 */ /* 0x000fe40000000816 */
[----:B------:R-:W-:-:S06]  /*9160*/  DMUL R28, R22, 2 ;  /* 0x40000000161c7828 */ /* 0x000fcc0000000000 */
[----:B------:R-:W-:Y:S02]  /*9170*/  DADD R8, R24, R8 ;  /* 0x0000000018087229 */ /* 0x000fe40000000008 */
[----:B------:R-:W-:Y:S01]  /*9180*/  DFMA R26, R22, 2, -R28 ;  /* 0x40000000161a782b */ /* 0x000fe2000000081c */
[----:B------:R-:W-:Y:S01]  /*9190*/  IMAD.MOV.U32 R22, RZ, RZ, 0x652b82fe ;  /* 0x652b82feff167424 */ /* 0x000fe200078e00ff */
[----:B------:R-:W-:-:S06]  /*91a0*/  MOV R23, 0x3ff71547 ;  /* 0x3ff7154700177802 */ /* 0x000fcc0000000f00 */
[----:B------:R-:W-:-:S08]  /*91b0*/  DFMA R26, R8, 2, R26 ;  /* 0x40000000081a782b */ /* 0x000fd0000000001a */
[----:B------:R-:W-:-:S08]  /*91c0*/  DADD R24, R28, R26 ;  /* 0x000000001c187229 */ /* 0x000fd0000000001a */
[----:B------:R-:W-:Y:S02]  /*91d0*/  DFMA R22, R24, R22, 6.75539944105574400000e+15 ;  /* 0x433800001816742b */ /* 0x000fe40000000016 */
[----:B------:R-:W-:Y:S01]  /*91e0*/  FSETP.GEU.AND P6, PT, |R25|, 4.1917929649353027344, PT ;  /* 0x4086232b1900780b */ /* 0x000fe20003fce200 */
[----:B------:R-:W-:-:S05]  /*91f0*/  DADD R28, R28, -R24 ;  /* 0x000000001c1c7229 */ /* 0x000fca0000000818 */
[----:B------:R-:W-:-:S03]  /*9200*/  DADD R8, R22, -6.75539944105574400000e+15 ;  /* 0xc338000016087429 */ /* 0x000fc60000000000 */
[----:B------:R-:W-:-:S05]  /*9210*/  DADD R28, R26, R28 ;  /* 0x000000001a1c7229 */ /* 0x000fca000000001c */
[----:B------:R-:W-:Y:S01]  /*9220*/  DFMA R30, R8, -UR14, R24 ;  /* 0x8000000e081e7c2b */ /* 0x000fe20008000018 */
[----:B------:R-:W-:Y:S01]  /*9230*/  UMOV UR14, 0x3b39803f ;  /* 0x3b39803f000e7882 */ /* 0x000fe20000000000 */
[----:B------:R-:W-:-:S06]  /*9240*/  UMOV UR15, 0x3c7abc9e ;  /* 0x3c7abc9e000f7882 */ /* 0x000fcc0000000000 */
[----:B------:R-:W-:Y:S01]  /*9250*/  DFMA R30, R8, -UR14, R30 ;  /* 0x8000000e081e7c2b */ /* 0x000fe2000800001e */
[----:B------:R-:W-:Y:S01]  /*9260*/  UMOV UR14, 0x69ce2bdf ;  /* 0x69ce2bdf000e7882 */ /* 0x000fe20000000000 */
[----:B------:R-:W-:Y:S01]  /*9270*/  IMAD.MOV.U32 R8, RZ, RZ, -0x35dec16 ;  /* 0xfca213eaff087424 */ /* 0x000fe200078e00ff */
[----:B------:R-:W-:Y:S01]  /*9280*/  MOV R9, 0x3e928af3 ;  /* 0x3e928af300097802 */ /* 0x000fe20000000f00 */
[----:B------:R-:W-:-:S05]  /*9290*/  UMOV UR15, 0x3e5ade15 ;  /* 0x3e5ade15000f7882 */ /* 0x000fca0000000000 */
[----:B------:R-:W-:Y:S01]  /*92a0*/  DFMA R8, R30, UR14, R8 ;  /* 0x0000000e1e087c2b */ /* 0x000fe20008000008 */
[----:B------:R-:W-:Y:S01]  /*92b0*/  UMOV UR14, 0x62401315 ;  /* 0x62401315000e7882 */ /* 0x000fe20000000000 */
[----:B------:R-:W-:-:S06]  /*92c0*/  UMOV UR15, 0x3ec71dee ;  /* 0x3ec71dee000f7882 */ /* 0x000fcc0000000000 */
[----:B------:R-:W-:Y:S01]  /*92d0*/  DFMA R8, R30, R8, UR14 ;  /* 0x0000000e1e087e2b */ /* 0x000fe20008000008 */
        /* <DEDUP_REMOVED lines=20> */
[----:B------:R-:W-:-:S08]  /*9420*/  DFMA R8, R30, R8, UR14 ;  /* 0x0000000e1e087e2b */ /* 0x000fd00008000008 */
[----:B------:R-:W-:-:S08]  /*9430*/  DFMA R8, R30, R8, 1 ;  /* 0x3ff000001e08742b */ /* 0x000fd00000000008 */
[----:B------:R-:W-:-:S10]  /*9440*/  DFMA R8, R30, R8, 1 ;  /* 0x3ff000001e08742b */ /* 0x000fd40000000008 */
[----:B------:R-:W-:Y:S01]  /*9450*/  IMAD R37, R22, 0x100000, R9 ;  /* 0x0010000016257824 */ /* 0x000fe200078e0209 */
[----:B------:R-:W-:Y:S01]  /*9460*/  MOV R36, R8 ;  /* 0x0000000800247202 */ /* 0x000fe20000000f00 */
[----:B------:R-:W-:Y:S06]  /*9470*/  @!P6 BRA `(.L_x_120) ;  /* 0x000000000034e947 */ /* 0x000fec0003800000 */
[C---:B------:R-:W-:Y:S02]  /*9480*/  DADD R26, R24.reuse, +INF ;  /* 0x7ff00000181a7429 */ /* 0x040fe40000000000 */
[----:B------:R-:W-:-:S08]  /*9490*/  DSETP.GEU.AND P6, PT, R24, RZ, PT ;  /* 0x000000ff1800722a */ /* 0x000fd00003fce000 */
[----:B------:R-:W-:Y:S02]  /*94a0*/  FSEL R36, R26, RZ, P6 ;  /* 0x000000ff1a247208 */ /* 0x000fe40003000000 */
[----:B------:R-:W-:Y:S02]  /*94b0*/  FSEL R37, R27, RZ, P6 ;  /* 0x000000ff1b257208 */ /* 0x000fe40003000000 */
[----:B------:R-:W-:-:S13]  /*94c0*/  FSETP.GEU.AND P6, PT, |R25|, 4.2275390625, PT ;  /* 0x408748001900780b */ /* 0x000fda0003fce200 */
[----:B------:R-:W-:Y:S05]  /*94d0*/  @P6 BRA `(.L_x_120) ;  /* 0x00000000001c6947 */ /* 0x000fea0003800000 */
[----:B------:R-:W-:Y:S01]  /*94e0*/  LEA.HI R23, R22, R22, RZ, 0x1 ;  /* 0x0000001616177211 */ /* 0x000fe200078f08ff */
[----:B------:R-:W-:-:S03]  /*94f0*/  IMAD.MOV.U32 R36, RZ, RZ, RZ ;  /* 0x000000ffff247224 */ /* 0x000fc600078e00ff */
[----:B------:R-:W-:-:S04]  /*9500*/  SHF.R.S32.HI R23, RZ, 0x1, R23 ;  /* 0x00000001ff177819 */ /* 0x000fc80000011417 */
[----:B------:R-:W-:Y:S01]  /*9510*/  LEA R9, R23, R9, 0x14 ;  /* 0x0000000917097211 */ /* 0x000fe200078ea0ff */
[----:B------:R-:W-:-:S05]  /*9520*/  IMAD.IADD R22, R22, 0x1, -R23 ;  /* 0x0000000116167824 */ /* 0x000fca00078e0a17 */
[----:B------:R-:W-:-:S06]  /*9530*/  LEA R37, R22, 0x3ff00000, 0x14 ;  /* 0x3ff0000016257811 */ /* 0x000fcc00078ea0ff */
[----:B------:R-:W-:-:S11]  /*9540*/  DMUL R36, R8, R36 ;  /* 0x0000002408247228 */ /* 0x000fd60000000000 */
.L_x_120:
[----:B------:R-:W-:Y:S01]  /*9550*/  DFMA R28, R28, R36, R36 ;  /* 0x000000241c1c722b */ /* 0x000fe20000000024 */
[----:B------:R-:W-:Y:S01]  /*9560*/  MOV R47, 0x0 ;  /* 0x00000000002f7802 */ /* 0x000fe20000000f00 */
[----:B------:R-:W-:-:S08]  /*9570*/  DSETP.NEU.AND P6, PT, |R36|, +INF , PT ;  /* 0x7ff000002400742a */ /* 0x000fd00003fcd200 */
[----:B------:R-:W-:Y:S02]  /*9580*/  FSEL R35, R36, R28, !P6 ;  /* 0x0000001c24237208 */ /* 0x000fe40007000000 */
[----:B------:R-:W-:Y:S01]  /*9590*/  FSEL R36, R37, R29, !P6 ;  /* 0x0000001d25247208 */ /* 0x000fe20007000000 */
[----:B------:R-:W-:Y:S06]  /*95a0*/  RET.REL.NODEC R46 `(_Z6cavityPfS_S_S_S_S_S_iiiiifffif) ;  /* 0xffffff682e947950 */ /* 0x000fec0003c3ffff */
.L_x_121:
[----:B------:R-:W-:-:S00]  /*95b0*/  BRA `(.L_x_121) ;  /* 0xfffffffc00fc7947 */ /* 0x000fc0000383ffff */
[----:B------:R-:W-:-:S00]  /*95c0*/  NOP ;  /* 0x0000000000007918 */ /* 0x000fc00000000000 */
        /* <DEDUP_REMOVED lines=11> */
.L_x_125:


//--------------------- .nv.shared.reserved.0     --------------------------
	.section	.nv.shared.reserved.0,"aw",@nobits
	.weak		__nv_reservedSMEM_offset_0_alias
	.size		__nv_reservedSMEM_offset_0_alias, 0, 64
	.other		__nv_reservedSMEM_offset_0_alias,@"STO_CUDA_RESERVED_SHARED STV_DEFAULT"
__nv_reservedSMEM_offset_0_alias:
	.zero		0
	.zero		64


//--------------------- .nv.constant0._Z6cavityPfS_S_S_S_S_S_iiiiifffif --------------------------
	.section	.nv.constant0._Z6cavityPfS_S_S_S_S_S_iiiiifffif,"a",@progbits
	.sectionflags	@""
	.align	4
.nv.constant0._Z6cavityPfS_S_S_S_S_S_iiiiifffif:
	.zero		992


//--------------------- SYMBOLS --------------------------

	.type		.nv.reservedSmem.offset0,@object
	.size		.nv.reservedSmem.offset0,0x4
